// auto-generated by cutlass_sweep.gemm — config: {"arch": "sm_90", "cluster_m": 2, "cluster_n": 1, "dtype": "e5m2", "stages": 4, "tile_k": 128, "tile_m": 256, "tile_n": 256}
#include "cutlass/cutlass.h"
#include "cutlass/gemm/collective/collective_builder.hpp"
#include "cutlass/gemm/device/gemm_universal_adapter.h"
#include "cutlass/gemm/kernel/gemm_universal.hpp"
#include "cutlass/epilogue/collective/collective_builder.hpp"

using ElemA = cutlass::float_e5m2_t;
using ElemB = cutlass::float_e5m2_t;
using ElemCD = cutlass::float_e5m2_t;
using Acc  = float;
using TileShape    = cute::Shape<cute::_256, cute::_256, cute::_128>;
using ClusterShape = cute::Shape<cute::_2, cute::_1, cute::_1>;

using CollectiveEpilogue = typename cutlass::epilogue::collective::CollectiveBuilder<
    cutlass::arch::Sm90, cutlass::arch::OpClassTensorOp,
    TileShape, ClusterShape,
    cutlass::epilogue::collective::EpilogueTileAuto,
    Acc, Acc,
    ElemCD, cutlass::layout::RowMajor, 128 / cutlass::sizeof_bits<ElemCD>::value,
    ElemCD, cutlass::layout::RowMajor, 128 / cutlass::sizeof_bits<ElemCD>::value,
    cutlass::epilogue::collective::EpilogueScheduleAuto
  >::CollectiveOp;

using CollectiveMainloop = typename cutlass::gemm::collective::CollectiveBuilder<
    cutlass::arch::Sm90, cutlass::arch::OpClassTensorOp,
    ElemA, cutlass::layout::RowMajor, 128 / cutlass::sizeof_bits<ElemA>::value,
    ElemB, cutlass::layout::ColumnMajor, 128 / cutlass::sizeof_bits<ElemB>::value,
    Acc,
    TileShape, ClusterShape,
    cutlass::gemm::collective::StageCount<4>,
    cutlass::gemm::collective::KernelScheduleAuto
  >::CollectiveOp;

using GemmKernel = cutlass::gemm::kernel::GemmUniversal<
    cute::Shape<int,int,int,int>,
    CollectiveMainloop,
    CollectiveEpilogue
>;
using Gemm = cutlass::gemm::device::GemmUniversalAdapter<GemmKernel>;

// Force the device kernel symbol into the cubin without needing a host main.
auto* _anchor = &cutlass::device_kernel<GemmKernel>;


// ===== COMPILED SASS (sm_90a) =====

	.target	sm_90a

	.elftype	@"ET_EXEC"


//--------------------- .note.nv.tkinfo           --------------------------
	.section	.note.nv.tkinfo,"",@"SHT_NOTE"
	.sectionflags	@"SHF_NOTE_NV_TKINFO"
	.tkinfo
        /*0018*/ 	.word	0x00000002
        /*0030*/ 	.string	""
        /*0030*/ 	.string	"ptxas"
        /*0030*/ 	.string	"Cuda compilation tools, release 13.0, V13.0.88"
        /*0030*/ 	.string	"Build cuda_13.0.r13.0/compiler.36424714_0"
        /*0030*/ 	.string	"-arch sm_90a -m 64 "



//--------------------- .note.nv.cuinfo           --------------------------
	.section	.note.nv.cuinfo,"",@"SHT_NOTE"
	.sectionflags	@"SHF_NOTE_NV_CUINFO"
        /*0018*/ 	.short	0x0002
        /*001a*/ 	.short	0x005a
        /*001c*/ 	.short	0x0082
	.zero		2


//--------------------- .nv.info                  --------------------------
	.section	.nv.info,"",@"SHT_CUDA_INFO"
	.align	4


	//----- nvinfo : EIATTR_REGCOUNT
	.align		4
        /*0000*/ 	.byte	0x04, 0x2f
        /*0002*/ 	.short	(.L_12 - .L_11)
	.align		4
.L_11:
        /*0004*/ 	.word	index@(_ZN7cutlass13device_kernelINS_4gemm6kernel13GemmUniversalIN4cute5tupleIJiiiiEEENS1_10collective13CollectiveMmaINS1_37MainloopSm90TmaGmmaWarpSpecializedFP8ILi4ENS5_IJNS4_1CILi2EEENSA_ILi1EEESC_EEENS1_35KernelTmaWarpSpecializedCooperativeEEENS5_IJNSA_ILi256EEESG_NSA_ILi128EEEEEENS_12float_e5m2_tENS5_IJlSC_lEEESJ_SK_NS4_8TiledMMAINS4_8MMA_AtomIJNS4_4SM904GMMA31MMA_64x256x32_F32E5M2E5M2_SS_TNILNSO_7ScaleInE1ELSQ_1EEEEEENS4_6LayoutISD_NS5_IJSC_NSA_ILi0EEESU_EEEEENS5_IJNS4_10UnderscoreESX_SX_EEEEENS4_13SM90_TMA_LOADENS4_14ComposedLayoutINS4_7SwizzleILi3ELi4ELi3EEENS4_18smem_ptr_flag_bitsILi8EEENST_INS5_IJNSA_ILi8EEESH_EEENS5_IJSH_SC_EEEEEEEvNS4_8identityENS4_23SM90_TMA_LOAD_MULTICASTES1A_vS1B_EENS_8epilogue10collective6detail29Sm90TmaWarpSpecializedAdapterINS1F_15DefaultEpilogueISJ_SK_SK_NS1E_6thread17LinearCombinationISJ_Li1EffLNS1J_9ScaleType4KindE0ELNS_15FloatRoundStyleE2ESJ_EENS1_15EpilogueDefaultEEEEEvvEEEEvNT_6ParamsE)
        /*0008*/ 	.word	0x000000a8


	//----- nvinfo : EIATTR_FRAME_SIZE
	.align		4
.L_12:
        /*000c*/ 	.byte	0x04, 0x11
        /*000e*/ 	.short	(.L_14 - .L_13)
	.align		4
.L_13:
        /*0010*/ 	.word	index@(_ZN7cutlass13device_kernelINS_4gemm6kernel13GemmUniversalIN4cute5tupleIJiiiiEEENS1_10collective13CollectiveMmaINS1_37MainloopSm90TmaGmmaWarpSpecializedFP8ILi4ENS5_IJNS4_1CILi2EEENSA_ILi1EEESC_EEENS1_35KernelTmaWarpSpecializedCooperativeEEENS5_IJNSA_ILi256EEESG_NSA_ILi128EEEEEENS_12float_e5m2_tENS5_IJlSC_lEEESJ_SK_NS4_8TiledMMAINS4_8MMA_AtomIJNS4_4SM904GMMA31MMA_64x256x32_F32E5M2E5M2_SS_TNILNSO_7ScaleInE1ELSQ_1EEEEEENS4_6LayoutISD_NS5_IJSC_NSA_ILi0EEESU_EEEEENS5_IJNS4_10UnderscoreESX_SX_EEEEENS4_13SM90_TMA_LOADENS4_14ComposedLayoutINS4_7SwizzleILi3ELi4ELi3EEENS4_18smem_ptr_flag_bitsILi8EEENST_INS5_IJNSA_ILi8EEESH_EEENS5_IJSH_SC_EEEEEEEvNS4_8identityENS4_23SM90_TMA_LOAD_MULTICASTES1A_vS1B_EENS_8epilogue10collective6detail29Sm90TmaWarpSpecializedAdapterINS1F_15DefaultEpilogueISJ_SK_SK_NS1E_6thread17LinearCombinationISJ_Li1EffLNS1J_9ScaleType4KindE0ELNS_15FloatRoundStyleE2ESJ_EENS1_15EpilogueDefaultEEEEEvvEEEEvNT_6ParamsE)
        /*0014*/ 	.word	0x00000cc8


	//----- nvinfo : EIATTR_MIN_STACK_SIZE
	.align		4
.L_14:
        /*0018*/ 	.byte	0x04, 0x12
        /*001a*/ 	.short	(.L_16 - .L_15)
	.align		4
.L_15:
        /*001c*/ 	.word	index@(_ZN7cutlass13device_kernelINS_4gemm6kernel13GemmUniversalIN4cute5tupleIJiiiiEEENS1_10collective13CollectiveMmaINS1_37MainloopSm90TmaGmmaWarpSpecializedFP8ILi4ENS5_IJNS4_1CILi2EEENSA_ILi1EEESC_EEENS1_35KernelTmaWarpSpecializedCooperativeEEENS5_IJNSA_ILi256EEESG_NSA_ILi128EEEEEENS_12float_e5m2_tENS5_IJlSC_lEEESJ_SK_NS4_8TiledMMAINS4_8MMA_AtomIJNS4_4SM904GMMA31MMA_64x256x32_F32E5M2E5M2_SS_TNILNSO_7ScaleInE1ELSQ_1EEEEEENS4_6LayoutISD_NS5_IJSC_NSA_ILi0EEESU_EEEEENS5_IJNS4_10UnderscoreESX_SX_EEEEENS4_13SM90_TMA_LOADENS4_14ComposedLayoutINS4_7SwizzleILi3ELi4ELi3EEENS4_18smem_ptr_flag_bitsILi8EEENST_INS5_IJNSA_ILi8EEESH_EEENS5_IJSH_SC_EEEEEEEvNS4_8identityENS4_23SM90_TMA_LOAD_MULTICASTES1A_vS1B_EENS_8epilogue10collective6detail29Sm90TmaWarpSpecializedAdapterINS1F_15DefaultEpilogueISJ_SK_SK_NS1E_6thread17LinearCombinationISJ_Li1EffLNS1J_9ScaleType4KindE0ELNS_15FloatRoundStyleE2ESJ_EENS1_15EpilogueDefaultEEEEEvvEEEEvNT_6ParamsE)
        /*0020*/ 	.word	0x00000cc8
.L_16:


//--------------------- .nv.compat                --------------------------
	.section	.nv.compat,"",@"SHT_CUDA_COMPAT_INFO"
	.align	4
        /*0000*/ 	.byte	0x02, 0x09, 0x01, 0x00, 0x02, 0x02, 0x04, 0x00, 0x02, 0x05, 0x05, 0x00, 0x03, 0x07, 0x01, 0x01
        /*0010*/ 	.byte	0x02, 0x03, 0x01, 0x00, 0x02, 0x06, 0x01, 0x00, 0x04, 0x0b, 0x08, 0x00, 0x00, 0x00, 0x00, 0x00
        /*0020*/ 	.byte	0x00, 0x00, 0x00, 0x00


//--------------------- .nv.info._ZN7cutlass13device_kernelINS_4gemm6kernel13GemmUniversalIN4cute5tupleIJiiiiEEENS1_10collective13CollectiveMmaINS1_37MainloopSm90TmaGmmaWarpSpecializedFP8ILi4ENS5_IJNS4_1CILi2EEENSA_ILi1EEESC_EEENS1_35KernelTmaWarpSpecializedCooperativeEEENS5_IJNSA_ILi256EEESG_NSA_ILi128EEEEEENS_12float_e5m2_tENS5_IJlSC_lEEESJ_SK_NS4_8TiledMMAINS4_8MMA_AtomIJNS4_4SM904GMMA31MMA_64x256x32_F32E5M2E5M2_SS_TNILNSO_7ScaleInE1ELSQ_1EEEEEENS4_6LayoutISD_NS5_IJSC_NSA_ILi0EEESU_EEEEENS5_IJNS4_10UnderscoreESX_SX_EEEEENS4_13SM90_TMA_LOADENS4_14ComposedLayoutINS4_7SwizzleILi3ELi4ELi3EEENS4_18smem_ptr_flag_bitsILi8EEENST_INS5_IJNSA_ILi8EEESH_EEENS5_IJSH_SC_EEEEEEEvNS4_8identityENS4_23SM90_TMA_LOAD_MULTICASTES1A_vS1B_EENS_8epilogue10collective6detail29Sm90TmaWarpSpecializedAdapterINS1F_15DefaultEpilogueISJ_SK_SK_NS1E_6thread17LinearCombinationISJ_Li1EffLNS1J_9ScaleType4KindE0ELNS_15FloatRoundStyleE2ESJ_EENS1_15EpilogueDefaultEEEEEvvEEEEvNT_6ParamsE --------------------------
	.section	.nv.info._ZN7cutlass13device_kernelINS_4gemm6kernel13GemmUniversalIN4cute5tupleIJiiiiEEENS1_10collective13CollectiveMmaINS1_37MainloopSm90TmaGmmaWarpSpecializedFP8ILi4ENS5_IJNS4_1CILi2EEENSA_ILi1EEESC_EEENS1_35KernelTmaWarpSpecializedCooperativeEEENS5_IJNSA_ILi256EEESG_NSA_ILi128EEEEEENS_12float_e5m2_tENS5_IJlSC_lEEESJ_SK_NS4_8TiledMMAINS4_8MMA_AtomIJNS4_4SM904GMMA31MMA_64x256x32_F32E5M2E5M2_SS_TNILNSO_7ScaleInE1ELSQ_1EEEEEENS4_6LayoutISD_NS5_IJSC_NSA_ILi0EEESU_EEEEENS5_IJNS4_10UnderscoreESX_SX_EEEEENS4_13SM90_TMA_LOADENS4_14ComposedLayoutINS4_7SwizzleILi3ELi4ELi3EEENS4_18smem_ptr_flag_bitsILi8EEENST_INS5_IJNSA_ILi8EEESH_EEENS5_IJSH_SC_EEEEEEEvNS4_8identityENS4_23SM90_TMA_LOAD_MULTICASTES1A_vS1B_EENS_8epilogue10collective6detail29Sm90TmaWarpSpecializedAdapterINS1F_15DefaultEpilogueISJ_SK_SK_NS1E_6thread17LinearCombinationISJ_Li1EffLNS1J_9ScaleType4KindE0ELNS_15FloatRoundStyleE2ESJ_EENS1_15EpilogueDefaultEEEEEvvEEEEvNT_6ParamsE,"",@"SHT_CUDA_INFO"
	.sectionflags	@""
	.align	4


	//----- nvinfo : EIATTR_CUDA_API_VERSION
	.align		4
        /*0000*/ 	.byte	0x04, 0x37
        /*0002*/ 	.short	(.L_18 - .L_17)
.L_17:
        /*0004*/ 	.word	0x00000082


	//----- nvinfo : EIATTR_KPARAM_INFO
	.align		4
.L_18:
        /*0008*/ 	.byte	0x04, 0x17
        /*000a*/ 	.short	(.L_20 - .L_19)
.L_19:
        /*000c*/ 	.word	0x00000000
        /*0010*/ 	.short	0x0000
        /*0012*/ 	.short	0x0070
        /*0014*/ 	.byte	0x00, 0xf0, 0x01, 0x10


	//----- nvinfo : EIATTR_SPARSE_MMA_MASK
	.align		4
.L_20:
        /*0018*/ 	.byte	0x03, 0x50
        /*001a*/ 	.short	0x0000


	//----- nvinfo : EIATTR_MAXREG_COUNT
	.align		4
        /*001c*/ 	.byte	0x03, 0x1b
        /*001e*/ 	.short	0x00a8


	//----- nvinfo : EIATTR_NUM_BARRIERS
	.align		4
        /*0020*/ 	.byte	0x02, 0x4c
        /*0022*/ 	.byte	0x01
	.zero		1


	//----- nvinfo : EIATTR_ANNOTATIONS
	.align		4
        /*0024*/ 	.byte	0x04, 0x55
        /*0026*/ 	.short	(.L_22 - .L_21)


	//   ....[0]....
.L_21:
        /*0028*/ 	.word	0x00000001
        /*002c*/ 	.byte	0x30, 0x07, 0x00, 0x00, 0x01, 0x00, 0x00, 0x00, 0x00, 0x08, 0x00, 0x00, 0x01, 0x00, 0x00, 0x00
        /* <DEDUP_REMOVED lines=2039> */
        /*7fac*/ 	.byte	0xb0, 0x9c, 0x02, 0x00


	//----- nvinfo : EIATTR_MERCURY_ISA_VERSION
	.align		4
.L_22:
        /*7fb0*/ 	.byte	0x03, 0x5f
        /*7fb2*/ 	.short	0x0101


	//----- nvinfo : EIATTR_INT_WARP_WIDE_INSTR_OFFSETS
	.align		4
        /*7fb4*/ 	.byte	0x04, 0x31
        /*7fb6*/ 	.short	(.L_24 - .L_23)


	//   ....[0]....
.L_23:
        /*7fb8*/ 	.word	0x00000550


	//   ....[1]....
        /*7fbc*/ 	.word	0x00000570


	//   ....[2]....
        /*7fc0*/ 	.word	0x000006d0


	//   ....[3]....
        /*7fc4*/ 	.word	0x000153e0


	//----- nvinfo : EIATTR_COOP_GROUP_MASK_REGIDS
	.align		4
.L_24:
        /*7fc8*/ 	.byte	0x04, 0x29
        /*7fca*/ 	.short	(.L_26 - .L_25)


	//   ....[0]....
.L_25:
        /*7fcc*/ 	.word	0xffffffff


	//   ....[1]....
        /*7fd0*/ 	.word	0xffffffff


	//   ....[2]....
        /*7fd4*/ 	.word	0xffffffff


	//   ....[3]....
        /*7fd8*/ 	.word	0xffffffff


	//   ....[4]....
        /*7fdc*/ 	.word	0xffffffff


	//   ....[5]....
        /*7fe0*/ 	.word	0xffffffff


	//----- nvinfo : EIATTR_COOP_GROUP_INSTR_OFFSETS
	.align		4
.L_26:
        /*7fe4*/ 	.byte	0x04, 0x28
        /*7fe6*/ 	.short	(.L_28 - .L_27)


	//   ....[0]....
.L_27:
        /*7fe8*/ 	.word	0x00000070


	//   ....[1]....
        /*7fec*/ 	.word	0x00000080


	//   ....[2]....
        /*7ff0*/ 	.word	0x000001a0


	//   ....[3]....
        /*7ff4*/ 	.word	0x000003c0


	//   ....[4]....
        /*7ff8*/ 	.word	0x00000840


	//   ....[5]....
        /*7ffc*/ 	.word	0x00002990


	//----- nvinfo : EIATTR_REG_RECONFIG
	.align		4
.L_28:
        /*8000*/ 	.byte	0x01, 0x54
	.zero		2


	//----- nvinfo : EIATTR_MBARRIER_INSTR_OFFSETS
	.align		4
        /*8004*/ 	.byte	0x04, 0x39
        /*8006*/ 	.short	(.L_30 - .L_29)


	//   ....[0]....
.L_29:
        /*8008*/ 	.word	0x00000320
        /*800c*/ 	.word	0x000000ff
        /*8010*/ 	.word	0x00000000
        /*8014*/ 	.short	0x0100
        /*8016*/ 	.byte	0x09
	.zero		1


	//   ....[1]....
        /*8018*/ 	.word	0x00000330
        /*801c*/ 	.word	0x000000ff
        /*8020*/ 	.word	0x00000020
        /*8024*/ 	.short	0x0100
        /*8026*/ 	.byte	0x09
	.zero		1


	//   ....[2]....
        /*8028*/ 	.word	0x00000340
        /*802c*/ 	.word	0x000000ff
        /*8030*/ 	.word	0x00000008
        /*8034*/ 	.short	0x0100
        /*8036*/ 	.byte	0x09
	.zero		1


	//   ....[3]....
        /*8038*/ 	.word	0x00000350
        /*803c*/ 	.word	0x000000ff
        /*8040*/ 	.word	0x00000028
        /*8044*/ 	.short	0x0100
        /*8046*/ 	.byte	0x09
	.zero		1


	//   ....[4]....
        /*8048*/ 	.word	0x00000360
        /*804c*/ 	.word	0x000000ff
        /*8050*/ 	.word	0x00000010
        /*8054*/ 	.short	0x0100
        /*8056*/ 	.byte	0x09
	.zero		1


	//   ....[5]....
        /*8058*/ 	.word	0x00000370
        /*805c*/ 	.word	0x000000ff
        /*8060*/ 	.word	0x00000030
        /*8064*/ 	.short	0x0100
        /*8066*/ 	.byte	0x09
	.zero		1


	//   ....[6]....
        /*8068*/ 	.word	0x00000380
        /*806c*/ 	.word	0x000000ff
        /*8070*/ 	.word	0x00000018
        /*8074*/ 	.short	0x0100
        /*8076*/ 	.byte	0x09
	.zero		1


	//   ....[7]....
        /*8078*/ 	.word	0x00000390
        /*807c*/ 	.word	0x000000ff
        /*8080*/ 	.word	0x00000038
        /*8084*/ 	.short	0x0100
        /*8086*/ 	.byte	0x09
	.zero		1


	//   ....[8]....
        /*8088*/ 	.word	0x00000760
        /*808c*/ 	.word	0x000000ff
        /*8090*/ 	.word	0x00000050
        /*8094*/ 	.short	0x0100
        /*8096*/ 	.byte	0x06
	.zero		1


	//   ....[9]....
        /*8098*/ 	.word	0x000007e0
        /*809c*/ 	.word	0x000000ff
        /*80a0*/ 	.word	0x00000058
        /*80a4*/ 	.short	0x0100
        /*80a6*/ 	.byte	0x06
	.zero		1


	//   ....[10]....
        /*80a8*/ 	.word	0x00002d80
        /*80ac*/ 	.word	0x000000ff
        /*80b0*/ 	.word	0x00000000
        /*80b4*/ 	.short	0x010a
        /*80b6*/ 	.byte	0x06
	.zero		1


	//   ....[11]....
        /*80b8*/ 	.word	0x00002dc0
        /*80bc*/ 	.word	0x000000ff
        /*80c0*/ 	.word	0x00000000
        /*80c4*/ 	.short	0x010a
        /*80c6*/ 	.byte	0x06
	.zero		1


	//   ....[12]....
        /*80c8*/ 	.word	0x000090d0
        /*80cc*/ 	.word	0x000000ff
        /*80d0*/ 	.word	0x00000000
        /*80d4*/ 	.short	0x010a
        /*80d6*/ 	.byte	0x10
	.zero		1


	//   ....[13]....
        /*80d8*/ 	.word	0x00009110
        /*80dc*/ 	.word	0x000000ff
        /*80e0*/ 	.word	0x00000000
        /*80e4*/ 	.short	0x010a
        /*80e6*/ 	.byte	0x10
	.zero		1


	//   ....[14]....
        /*80e8*/ 	.word	0x00011960
        /*80ec*/ 	.word	0x00000000
        /*80f0*/ 	.word	0x00000000
        /*80f4*/ 	.short	0x0101
        /*80f6*/ 	.byte	0x3f
	.zero		1


	//   ....[15]....
        /*80f8*/ 	.word	0x00015470
        /*80fc*/ 	.word	0x00000000
        /*8100*/ 	.word	0x00000000
        /*8104*/ 	.short	0x0101
        /*8106*/ 	.byte	0x3f
	.zero		1


	//   ....[16]....
        /*8108*/ 	.word	0x00028ed0
        /*810c*/ 	.word	0x0000000c
        /*8110*/ 	.word	0x00000020
        /*8114*/ 	.short	0x010a
        /*8116*/ 	.byte	0x3f
	.zero		1


	//   ....[17]....
        /*8118*/ 	.word	0x000292c0
        /*811c*/ 	.word	0x00000002
        /*8120*/ 	.word	0x00000058
        /*8124*/ 	.short	0x0101
        /*8126*/ 	.byte	0x3f
	.zero		1


	//   ....[18]....
        /*8128*/ 	.word	0x000299f0
        /*812c*/ 	.word	0x00000005
        /*8130*/ 	.word	0x00000000
        /*8134*/ 	.short	0x010a
        /*8136*/ 	.byte	0x3f
	.zero		1


	//   ....[19]....
        /*8138*/ 	.word	0x00029a80
        /*813c*/ 	.word	0x00000007
        /*8140*/ 	.word	0x00000000
        /*8144*/ 	.short	0x010a
        /*8146*/ 	.byte	0x3f
	.zero		1


	//   ....[20]....
        /*8148*/ 	.word	0x00029b10
        /*814c*/ 	.word	0x00000007
        /*8150*/ 	.word	0x00000000
        /*8154*/ 	.short	0x010a
        /*8156*/ 	.byte	0x3f
	.zero		1


	//   ....[21]....
        /*8158*/ 	.word	0x00029ba0
        /*815c*/ 	.word	0x00000003
        /*8160*/ 	.word	0x00000000
        /*8164*/ 	.short	0x010a
        /*8166*/ 	.byte	0x3f
	.zero		1


	//   ....[22]....
        /*8168*/ 	.word	0x00029c10
        /*816c*/ 	.word	0x00000003
        /*8170*/ 	.word	0x00000000
        /*8174*/ 	.short	0x010a
        /*8176*/ 	.byte	0x3f
	.zero		1


	//   ....[23]....
        /*8178*/ 	.word	0x00029c80
        /*817c*/ 	.word	0x00000002
        /*8180*/ 	.word	0x00000000
        /*8184*/ 	.short	0x010a
        /*8186*/ 	.byte	0x3f
	.zero		1


	//   ....[24]....
        /*8188*/ 	.word	0x00029d60
        /*818c*/ 	.word	0x0000000c
        /*8190*/ 	.word	0x00000020
        /*8194*/ 	.short	0x010a
        /*8196*/ 	.byte	0x3f
	.zero		1


	//   ....[25]....
        /*8198*/ 	.word	0x00029e30
        /*819c*/ 	.word	0x00000005
        /*81a0*/ 	.word	0x00000000
        /*81a4*/ 	.short	0x010a
        /*81a6*/ 	.byte	0x3f
	.zero		1


	//   ....[26]....
        /*81a8*/ 	.word	0x00029e80
        /*81ac*/ 	.word	0x00000007
        /*81b0*/ 	.word	0x00000000
        /*81b4*/ 	.short	0x010a
        /*81b6*/ 	.byte	0x3f
	.zero		1


	//   ....[27]....
        /*81b8*/ 	.word	0x00029ed0
        /*81bc*/ 	.word	0x00000007
        /*81c0*/ 	.word	0x00000000
        /*81c4*/ 	.short	0x010a
        /*81c6*/ 	.byte	0x3f
	.zero		1


	//----- nvinfo : EIATTR_NUM_MBARRIERS
	.align		4
.L_30:
        /*81c8*/ 	.byte	0x03, 0x38
        /*81ca*/ 	.short	0x000a


	//----- nvinfo : EIATTR_EXIT_INSTR_OFFSETS
	.align		4
        /*81cc*/ 	.byte	0x04, 0x1c
        /*81ce*/ 	.short	(.L_32 - .L_31)


	//   ....[0]....
.L_31:
        /*81d0*/ 	.word	0x000009d0


	//   ....[1]....
        /*81d4*/ 	.word	0x00001270


	//   ....[2]....
        /*81d8*/ 	.word	0x000285b0


	//   ....[3]....
        /*81dc*/ 	.word	0x00028b50


	//   ....[4]....
        /*81e0*/ 	.word	0x00029bf0


	//----- nvinfo : EIATTR_MAX_THREADS
	.align		4
.L_32:
        /*81e4*/ 	.byte	0x04, 0x05
        /*81e6*/ 	.short	(.L_34 - .L_33)
.L_33:
        /*81e8*/ 	.word	0x00000180
        /*81ec*/ 	.word	0x00000001
        /*81f0*/ 	.word	0x00000001


	//----- nvinfo : EIATTR_CRS_STACK_SIZE
	.align		4
.L_34:
        /*81f4*/ 	.byte	0x04, 0x1e
        /*81f6*/ 	.short	(.L_36 - .L_35)
.L_35:
        /*81f8*/ 	.word	0x00000000


	//----- nvinfo : EIATTR_CBANK_PARAM_SIZE
	.align		4
.L_36:
        /*81fc*/ 	.byte	0x03, 0x19
        /*81fe*/ 	.short	0x0470


	//----- nvinfo : EIATTR_PARAM_CBANK
	.align		4
        /*8200*/ 	.byte	0x04, 0x0a
        /*8202*/ 	.short	(.L_38 - .L_37)
	.align		4
.L_37:
        /*8204*/ 	.word	index@(.nv.constant0._ZN7cutlass13device_kernelINS_4gemm6kernel13GemmUniversalIN4cute5tupleIJiiiiEEENS1_10collective13CollectiveMmaINS1_37MainloopSm90TmaGmmaWarpSpecializedFP8ILi4ENS5_IJNS4_1CILi2EEENSA_ILi1EEESC_EEENS1_35KernelTmaWarpSpecializedCooperativeEEENS5_IJNSA_ILi256EEESG_NSA_ILi128EEEEEENS_12float_e5m2_tENS5_IJlSC_lEEESJ_SK_NS4_8TiledMMAINS4_8MMA_AtomIJNS4_4SM904GMMA31MMA_64x256x32_F32E5M2E5M2_SS_TNILNSO_7ScaleInE1ELSQ_1EEEEEENS4_6LayoutISD_NS5_IJSC_NSA_ILi0EEESU_EEEEENS5_IJNS4_10UnderscoreESX_SX_EEEEENS4_13SM90_TMA_LOADENS4_14ComposedLayoutINS4_7SwizzleILi3ELi4ELi3EEENS4_18smem_ptr_flag_bitsILi8EEENST_INS5_IJNSA_ILi8EEESH_EEENS5_IJSH_SC_EEEEEEEvNS4_8identityENS4_23SM90_TMA_LOAD_MULTICASTES1A_vS1B_EENS_8epilogue10collective6detail29Sm90TmaWarpSpecializedAdapterINS1F_15DefaultEpilogueISJ_SK_SK_NS1E_6thread17LinearCombinationISJ_Li1EffLNS1J_9ScaleType4KindE0ELNS_15FloatRoundStyleE2ESJ_EENS1_15EpilogueDefaultEEEEEvvEEEEvNT_6ParamsE)
        /*8208*/ 	.short	0x0210
        /*820a*/ 	.short	0x0470


	//----- nvinfo : EIATTR_SW_WAR
	.align		4
.L_38:
        /*820c*/ 	.byte	0x04, 0x36
        /*820e*/ 	.short	(.L_40 - .L_39)
.L_39:
        /*8210*/ 	.word	0x00000008
.L_40:


//--------------------- .nv.callgraph             --------------------------
	.section	.nv.callgraph,"",@"SHT_CUDA_CALLGRAPH"
	.align	4
	.sectionentsize	8
	.align		4
        /*0000*/ 	.word	0x00000000
	.align		4
        /*0004*/ 	.word	0xffffffff
	.align		4
        /*0008*/ 	.word	0x00000000
	.align		4
        /*000c*/ 	.word	0xfffffffe
	.align		4
        /*0010*/ 	.word	0x00000000
	.align		4
        /*0014*/ 	.word	0xfffffffd
	.align		4
        /*0018*/ 	.word	0x00000000
	.align		4
        /*001c*/ 	.word	0xfffffffc


//--------------------- .nv.constant4             --------------------------
	.section	.nv.constant4,"a",@progbits
	.align	8
	.align		8
.nv.constant4:
        /*0000*/ 	.dword	_ZN39_INTERNAL_419ecf3c_4_k_cu_0e9496e0_57194cuda3std3__45__cpo5beginE
	.align		8
        /*0008*/ 	.dword	_ZN39_INTERNAL_419ecf3c_4_k_cu_0e9496e0_57194cuda3std3__45__cpo3endE
	.align		8
        /*0010*/ 	.dword	_ZN39_INTERNAL_419ecf3c_4_k_cu_0e9496e0_57194cuda3std3__45__cpo6cbeginE
	.align		8
        /*0018*/ 	.dword	_ZN39_INTERNAL_419ecf3c_4_k_cu_0e9496e0_57194cuda3std3__45__cpo4cendE
	.align		8
        /*0020*/ 	.dword	_ZN39_INTERNAL_419ecf3c_4_k_cu_0e9496e0_57194cuda3std3__441_GLOBAL__N__419ecf3c_4_k_cu_0e9496e0_57196ignoreE
	.align		8
        /*0028*/ 	.dword	_ZN39_INTERNAL_419ecf3c_4_k_cu_0e9496e0_57194cuda3std3__419piecewise_constructE
	.align		8
        /*0030*/ 	.dword	_ZN39_INTERNAL_419ecf3c_4_k_cu_0e9496e0_57194cuda3std3__48in_placeE
	.align		8
        /*0038*/ 	.dword	_ZN39_INTERNAL_419ecf3c_4_k_cu_0e9496e0_57194cuda3std6ranges3__45__cpo4swapE
	.align		8
        /*0040*/ 	.dword	_ZN39_INTERNAL_419ecf3c_4_k_cu_0e9496e0_57194cuda3std6ranges3__45__cpo9iter_moveE
	.align		8
        /*0048*/ 	.dword	_ZN39_INTERNAL_419ecf3c_4_k_cu_0e9496e0_57194cute7productE
	.align		8
        /*0050*/ 	.dword	_ZN39_INTERNAL_419ecf3c_4_k_cu_0e9496e0_57194cute1_E


//--------------------- .text._ZN7cutlass13device_kernelINS_4gemm6kernel13GemmUniversalIN4cute5tupleIJiiiiEEENS1_10collective13CollectiveMmaINS1_37MainloopSm90TmaGmmaWarpSpecializedFP8ILi4ENS5_IJNS4_1CILi2EEENSA_ILi1EEESC_EEENS1_35KernelTmaWarpSpecializedCooperativeEEENS5_IJNSA_ILi256EEESG_NSA_ILi128EEEEEENS_12float_e5m2_tENS5_IJlSC_lEEESJ_SK_NS4_8TiledMMAINS4_8MMA_AtomIJNS4_4SM904GMMA31MMA_64x256x32_F32E5M2E5M2_SS_TNILNSO_7ScaleInE1ELSQ_1EEEEEENS4_6LayoutISD_NS5_IJSC_NSA_ILi0EEESU_EEEEENS5_IJNS4_10UnderscoreESX_SX_EEEEENS4_13SM90_TMA_LOADENS4_14ComposedLayoutINS4_7SwizzleILi3ELi4ELi3EEENS4_18smem_ptr_flag_bitsILi8EEENST_INS5_IJNSA_ILi8EEESH_EEENS5_IJSH_SC_EEEEEEEvNS4_8identityENS4_23SM90_TMA_LOAD_MULTICASTES1A_vS1B_EENS_8epilogue10collective6detail29Sm90TmaWarpSpecializedAdapterINS1F_15DefaultEpilogueISJ_SK_SK_NS1E_6thread17LinearCombinationISJ_Li1EffLNS1J_9ScaleType4KindE0ELNS_15FloatRoundStyleE2ESJ_EENS1_15EpilogueDefaultEEEEEvvEEEEvNT_6ParamsE --------------------------
	.section	.text._ZN7cutlass13device_kernelINS_4gemm6kernel13GemmUniversalIN4cute5tupleIJiiiiEEENS1_10collective13CollectiveMmaINS1_37MainloopSm90TmaGmmaWarpSpecializedFP8ILi4ENS5_IJNS4_1CILi2EEENSA_ILi1EEESC_EEENS1_35KernelTmaWarpSpecializedCooperativeEEENS5_IJNSA_ILi256EEESG_NSA_ILi128EEEEEENS_12float_e5m2_tENS5_IJlSC_lEEESJ_SK_NS4_8TiledMMAINS4_8MMA_AtomIJNS4_4SM904GMMA31MMA_64x256x32_F32E5M2E5M2_SS_TNILNSO_7ScaleInE1ELSQ_1EEEEEENS4_6LayoutISD_NS5_IJSC_NSA_ILi0EEESU_EEEEENS5_IJNS4_10UnderscoreESX_SX_EEEEENS4_13SM90_TMA_LOADENS4_14ComposedLayoutINS4_7SwizzleILi3ELi4ELi3EEENS4_18smem_ptr_flag_bitsILi8EEENST_INS5_IJNSA_ILi8EEESH_EEENS5_IJSH_SC_EEEEEEEvNS4_8identityENS4_23SM90_TMA_LOAD_MULTICASTES1A_vS1B_EENS_8epilogue10collective6detail29Sm90TmaWarpSpecializedAdapterINS1F_15DefaultEpilogueISJ_SK_SK_NS1E_6thread17LinearCombinationISJ_Li1EffLNS1J_9ScaleType4KindE0ELNS_15FloatRoundStyleE2ESJ_EENS1_15EpilogueDefaultEEEEEvvEEEEvNT_6ParamsE,"ax",@progbits
	.align	128
.text._ZN7cutlass13device_kernelINS_4gemm6kernel13GemmUniversalIN4cute5tupleIJiiiiEEENS1_10collective13CollectiveMmaINS1_37MainloopSm90TmaGmmaWarpSpecializedFP8ILi4ENS5_IJNS4_1CILi2EEENSA_ILi1EEESC_EEENS1_35KernelTmaWarpSpecializedCooperativeEEENS5_IJNSA_ILi256EEESG_NSA_ILi128EEEEEENS_12float_e5m2_tENS5_IJlSC_lEEESJ_SK_NS4_8TiledMMAINS4_8MMA_AtomIJNS4_4SM904GMMA31MMA_64x256x32_F32E5M2E5M2_SS_TNILNSO_7ScaleInE1ELSQ_1EEEEEENS4_6LayoutISD_NS5_IJSC_NSA_ILi0EEESU_EEEEENS5_IJNS4_10UnderscoreESX_SX_EEEEENS4_13SM90_TMA_LOADENS4_14ComposedLayoutINS4_7SwizzleILi3ELi4ELi3EEENS4_18smem_ptr_flag_bitsILi8EEENST_INS5_IJNSA_ILi8EEESH_EEENS5_IJSH_SC_EEEEEEEvNS4_8identityENS4_23SM90_TMA_LOAD_MULTICASTES1A_vS1B_EENS_8epilogue10collective6detail29Sm90TmaWarpSpecializedAdapterINS1F_15DefaultEpilogueISJ_SK_SK_NS1E_6thread17LinearCombinationISJ_Li1EffLNS1J_9ScaleType4KindE0ELNS_15FloatRoundStyleE2ESJ_EENS1_15EpilogueDefaultEEEEEvvEEEEvNT_6ParamsE:
        .type           _ZN7cutlass13device_kernelINS_4gemm6kernel13GemmUniversalIN4cute5tupleIJiiiiEEENS1_10collective13CollectiveMmaINS1_37MainloopSm90TmaGmmaWarpSpecializedFP8ILi4ENS5_IJNS4_1CILi2EEENSA_ILi1EEESC_EEENS1_35KernelTmaWarpSpecializedCooperativeEEENS5_IJNSA_ILi256EEESG_NSA_ILi128EEEEEENS_12float_e5m2_tENS5_IJlSC_lEEESJ_SK_NS4_8TiledMMAINS4_8MMA_AtomIJNS4_4SM904GMMA31MMA_64x256x32_F32E5M2E5M2_SS_TNILNSO_7ScaleInE1ELSQ_1EEEEEENS4_6LayoutISD_NS5_IJSC_NSA_ILi0EEESU_EEEEENS5_IJNS4_10UnderscoreESX_SX_EEEEENS4_13SM90_TMA_LOADENS4_14ComposedLayoutINS4_7SwizzleILi3ELi4ELi3EEENS4_18smem_ptr_flag_bitsILi8EEENST_INS5_IJNSA_ILi8EEESH_EEENS5_IJSH_SC_EEEEEEEvNS4_8identityENS4_23SM90_TMA_LOAD_MULTICASTES1A_vS1B_EENS_8epilogue10collective6detail29Sm90TmaWarpSpecializedAdapterINS1F_15DefaultEpilogueISJ_SK_SK_NS1E_6thread17LinearCombinationISJ_Li1EffLNS1J_9ScaleType4KindE0ELNS_15FloatRoundStyleE2ESJ_EENS1_15EpilogueDefaultEEEEEvvEEEEvNT_6ParamsE,@function
        .size           _ZN7cutlass13device_kernelINS_4gemm6kernel13GemmUniversalIN4cute5tupleIJiiiiEEENS1_10collective13CollectiveMmaINS1_37MainloopSm90TmaGmmaWarpSpecializedFP8ILi4ENS5_IJNS4_1CILi2EEENSA_ILi1EEESC_EEENS1_35KernelTmaWarpSpecializedCooperativeEEENS5_IJNSA_ILi256EEESG_NSA_ILi128EEEEEENS_12float_e5m2_tENS5_IJlSC_lEEESJ_SK_NS4_8TiledMMAINS4_8MMA_AtomIJNS4_4SM904GMMA31MMA_64x256x32_F32E5M2E5M2_SS_TNILNSO_7ScaleInE1ELSQ_1EEEEEENS4_6LayoutISD_NS5_IJSC_NSA_ILi0EEESU_EEEEENS5_IJNS4_10UnderscoreESX_SX_EEEEENS4_13SM90_TMA_LOADENS4_14ComposedLayoutINS4_7SwizzleILi3ELi4ELi3EEENS4_18smem_ptr_flag_bitsILi8EEENST_INS5_IJNSA_ILi8EEESH_EEENS5_IJSH_SC_EEEEEEEvNS4_8identityENS4_23SM90_TMA_LOAD_MULTICASTES1A_vS1B_EENS_8epilogue10collective6detail29Sm90TmaWarpSpecializedAdapterINS1F_15DefaultEpilogueISJ_SK_SK_NS1E_6thread17LinearCombinationISJ_Li1EffLNS1J_9ScaleType4KindE0ELNS_15FloatRoundStyleE2ESJ_EENS1_15EpilogueDefaultEEEEEvvEEEEvNT_6ParamsE,(.L_x_588 - _ZN7cutlass13device_kernelINS_4gemm6kernel13GemmUniversalIN4cute5tupleIJiiiiEEENS1_10collective13CollectiveMmaINS1_37MainloopSm90TmaGmmaWarpSpecializedFP8ILi4ENS5_IJNS4_1CILi2EEENSA_ILi1EEESC_EEENS1_35KernelTmaWarpSpecializedCooperativeEEENS5_IJNSA_ILi256EEESG_NSA_ILi128EEEEEENS_12float_e5m2_tENS5_IJlSC_lEEESJ_SK_NS4_8TiledMMAINS4_8MMA_AtomIJNS4_4SM904GMMA31MMA_64x256x32_F32E5M2E5M2_SS_TNILNSO_7ScaleInE1ELSQ_1EEEEEENS4_6LayoutISD_NS5_IJSC_NSA_ILi0EEESU_EEEEENS5_IJNS4_10UnderscoreESX_SX_EEEEENS4_13SM90_TMA_LOADENS4_14ComposedLayoutINS4_7SwizzleILi3ELi4ELi3EEENS4_18smem_ptr_flag_bitsILi8EEENST_INS5_IJNSA_ILi8EEESH_EEENS5_IJSH_SC_EEEEEEEvNS4_8identityENS4_23SM90_TMA_LOAD_MULTICASTES1A_vS1B_EENS_8epilogue10collective6detail29Sm90TmaWarpSpecializedAdapterINS1F_15DefaultEpilogueISJ_SK_SK_NS1E_6thread17LinearCombinationISJ_Li1EffLNS1J_9ScaleType4KindE0ELNS_15FloatRoundStyleE2ESJ_EENS1_15EpilogueDefaultEEEEEvvEEEEvNT_6ParamsE)
        .other          _ZN7cutlass13device_kernelINS_4gemm6kernel13GemmUniversalIN4cute5tupleIJiiiiEEENS1_10collective13CollectiveMmaINS1_37MainloopSm90TmaGmmaWarpSpecializedFP8ILi4ENS5_IJNS4_1CILi2EEENSA_ILi1EEESC_EEENS1_35KernelTmaWarpSpecializedCooperativeEEENS5_IJNSA_ILi256EEESG_NSA_ILi128EEEEEENS_12float_e5m2_tENS5_IJlSC_lEEESJ_SK_NS4_8TiledMMAINS4_8MMA_AtomIJNS4_4SM904GMMA31MMA_64x256x32_F32E5M2E5M2_SS_TNILNSO_7ScaleInE1ELSQ_1EEEEEENS4_6LayoutISD_NS5_IJSC_NSA_ILi0EEESU_EEEEENS5_IJNS4_10UnderscoreESX_SX_EEEEENS4_13SM90_TMA_LOADENS4_14ComposedLayoutINS4_7SwizzleILi3ELi4ELi3EEENS4_18smem_ptr_flag_bitsILi8EEENST_INS5_IJNSA_ILi8EEESH_EEENS5_IJSH_SC_EEEEEEEvNS4_8identityENS4_23SM90_TMA_LOAD_MULTICASTES1A_vS1B_EENS_8epilogue10collective6detail29Sm90TmaWarpSpecializedAdapterINS1F_15DefaultEpilogueISJ_SK_SK_NS1E_6thread17LinearCombinationISJ_Li1EffLNS1J_9ScaleType4KindE0ELNS_15FloatRoundStyleE2ESJ_EENS1_15EpilogueDefaultEEEEEvvEEEEvNT_6ParamsE,@"STO_CUDA_ENTRY STV_DEFAULT"
_ZN7cutlass13device_kernelINS_4gemm6kernel13GemmUniversalIN4cute5tupleIJiiiiEEENS1_10collective13CollectiveMmaINS1_37MainloopSm90TmaGmmaWarpSpecializedFP8ILi4ENS5_IJNS4_1CILi2EEENSA_ILi1EEESC_EEENS1_35KernelTmaWarpSpecializedCooperativeEEENS5_IJNSA_ILi256EEESG_NSA_ILi128EEEEEENS_12float_e5m2_tENS5_IJlSC_lEEESJ_SK_NS4_8TiledMMAINS4_8MMA_AtomIJNS4_4SM904GMMA31MMA_64x256x32_F32E5M2E5M2_SS_TNILNSO_7ScaleInE1ELSQ_1EEEEEENS4_6LayoutISD_NS5_IJSC_NSA_ILi0EEESU_EEEEENS5_IJNS4_10UnderscoreESX_SX_EEEEENS4_13SM90_TMA_LOADENS4_14ComposedLayoutINS4_7SwizzleILi3ELi4ELi3EEENS4_18smem_ptr_flag_bitsILi8EEENST_INS5_IJNSA_ILi8EEESH_EEENS5_IJSH_SC_EEEEEEEvNS4_8identityENS4_23SM90_TMA_LOAD_MULTICASTES1A_vS1B_EENS_8epilogue10collective6detail29Sm90TmaWarpSpecializedAdapterINS1F_15DefaultEpilogueISJ_SK_SK_NS1E_6thread17LinearCombinationISJ_Li1EffLNS1J_9ScaleType4KindE0ELNS_15FloatRoundStyleE2ESJ_EENS1_15EpilogueDefaultEEEEEvvEEEEvNT_6ParamsE:
[----:B------:R-:W0:Y:S02]  /*0000*/  LDC R1, c[0x0][0x28] ;  /* 0x00000a00ff017b82 */ /* 0x000e240000000800 */
[----:B0-----:R-:W-:Y:S01]  /*0010*/  VIADD R1, R1, 0xfffff338 ;  /* 0xfffff33801017836 */ /* 0x001fe20000000000 */
[----:B------:R-:W0:Y:S01]  /*0020*/  S2R R4, SR_TID.X ;  /* 0x0000000000047919 */ /* 0x000e220000002100 */
[----:B------:R-:W-:Y:S01]  /*0030*/  ELECT P0, URZ, PT ;  /* 0x00000000003f782f */ /* 0x000fe20003800000 */
[----:B------:R-:W-:Y:S01]  /*0040*/  BSSY B0, `(.L_x_0) ;  /* 0x0000015000007945 */ /* 0x000fe20003800000 */
[--C-:B0-----:R-:W-:Y:S02]  /*0050*/  SHF.R.U32.HI R0, RZ, 0x5, R4.reuse ;  /* 0x00000005ff007819 */ /* 0x101fe40000011604 */
[----:B------:R-:W-:-:S03]  /*0060*/  SHF.R.U32.HI R2, RZ, 0x7, R4 ;  /* 0x00000007ff027819 */ /* 0x000fc60000011604 */
[----:B------:R-:W0:Y:S04]  /*0070*/  SHFL.IDX PT, R3, R0, RZ, 0x1f ;  /* 0x00001fff00037589 */ /* 0x000e2800000e0000 */
[----:B------:R-:W1:Y:S01]  /*0080*/  SHFL.IDX PT, R2, R2, RZ, 0x1f ;  /* 0x00001fff02027589 */ /* 0x000e6200000e0000 */
[----:B0-----:R-:W-:Y:S02]  /*0090*/  R2UR UR4, R3 ;  /* 0x00000000030472ca */ /* 0x001fe400000e0000 */
[----:B-1----:R-:W-:-:S11]  /*00a0*/  R2UR UR6, R2 ;  /* 0x00000000020672ca */ /* 0x002fd600000e0000 */
[----:B------:R-:W-:Y:S02]  /*00b0*/  USHF.R.S32.HI UR5, URZ, 0x1f, UR4 ;  /* 0x0000001f3f057899 */ /* 0x000fe40008011404 */
[----:B------:R-:W-:Y:S02]  /*00c0*/  ISETP.NE.OR P0, PT, RZ, UR4, !P0 ;  /* 0x00000004ff007c0c */ /* 0x000fe4000c705670 */
[----:B------:R-:W-:-:S04]  /*00d0*/  ULEA.HI UR5, UR5, UR4, URZ, 0x2 ;  /* 0x0000000405057291 */ /* 0x000fc8000f8f103f */
[----:B------:R-:W-:-:S04]  /*00e0*/  ULOP3.LUT UR5, UR5, 0xfffffffc, URZ, 0xc0, !UPT ;  /* 0xfffffffc05057892 */ /* 0x000fc8000f8ec03f */
[----:B------:R-:W-:-:S03]  /*00f0*/  UIADD3 UR8, UR4, -UR5, URZ ;  /* 0x8000000504087290 */ /* 0x000fc6000fffe03f */
[----:B------:R-:W-:Y:S09]  /*0100*/  @P0 BRA `(.L_x_1) ;  /* 0x0000000000200947 */ /* 0x000ff20003800000 */
[----:B------:R-:W-:Y:S02]  /*0110*/  ULDC.64 UR4, c[0x0][0x198] ;  /* 0x0000660000047ab9 */ /* 0x000fe40000000a00 */
[----:B------:R-:W-:Y:S02]  /*0120*/  UIADD3 UR10, UP0, UR4, 0xf0, URZ ;  /* 0x000000f0040a7890 */ /* 0x000fe4000ff1e03f */
[----:B------:R-:W-:Y:S02]  /*0130*/  UIADD3 UR4, UP1, UR4, 0x1f0, URZ ;  /* 0x000001f004047890 */ /* 0x000fe4000ff3e03f */
[----:B------:R-:W-:Y:S02]  /*0140*/  UIADD3.X UR11, URZ, UR5, URZ, UP0, !UPT ;  /* 0x000000053f0b7290 */ /* 0x000fe400087fe43f */
[----:B------:R-:W-:-:S07]  /*0150*/  UIADD3.X UR5, URZ, UR5, URZ, UP1, !UPT ;  /* 0x000000053f057290 */ /* 0x000fce0008ffe43f */
[----:B------:R0:W-:Y:S02]  /*0160*/  UTMACCTL.PF [UR10] ;  /* 0x000000000a0079b9 */ /* 0x0001e40008040000 */
[----:B------:R0:W-:Y:S02]  /*0170*/  UTMACCTL.PF [UR4] ;  /* 0x00000000040079b9 */ /* 0x0001e40008040000 */
[----:B0-----:R-:W-:Y:S01]  /*0180*/  NOP ;  /* 0x0000000000007918 */ /* 0x001fe20000000000 */
.L_x_1:
[----:B------:R-:W-:Y:S05]  /*0190*/  BSYNC B0 ;  /* 0x0000000000007941 */ /* 0x000fea0003800000 */
.L_x_0:
[----:B------:R-:W0:Y:S01]  /*01a0*/  SHFL.IDX PT, R3, R0, RZ, 0x1f ;  /* 0x00001fff00037589 */ /* 0x000e2200000e0000 */
[----:B------:R-:W-:Y:S01]  /*01b0*/  UISETP.NE.AND UP0, UPT, UR8, 0x3, UPT ;  /* 0x000000030800788c */ /* 0x000fe2000bf05270 */
[----:B------:R-:W-:Y:S01]  /*01c0*/  ISETP.NE.AND P1, PT, RZ, UR6, PT ;  /* 0x00000006ff007c0c */ /* 0x000fe2000bf25270 */
[----:B------:R-:W-:Y:S02]  /*01d0*/  UIADD3 UR10, UR6, -0x1, URZ ;  /* 0xffffffff060a7890 */ /* 0x000fe4000fffe03f */
[----:B------:R-:W-:Y:S02]  /*01e0*/  UISETP.EQ.OR UP0, UPT, UR8, URZ, !UP0 ;  /* 0x0000003f0800728c */ /* 0x000fe4000c702670 */
[----:B------:R-:W-:Y:S02]  /*01f0*/  UISETP.GE.U32.AND UP1, UPT, UR10, 0x2, UPT ;  /* 0x000000020a00788c */ /* 0x000fe4000bf26070 */
[----:B------:R-:W-:-:S04]  /*0200*/  UISETP.EQ.AND UP0, UPT, UR6, URZ, UP0 ;  /* 0x0000003f0600728c */ /* 0x000fc80008702270 */
[----:B------:R-:W-:-:S04]  /*0210*/  USEL UR13, URZ, 0x1, !UP0 ;  /* 0x000000013f0d7887 */ /* 0x000fc8000c000000 */
[----:B------:R-:W-:Y:S01]  /*0220*/  USEL UR13, UR13, 0x2, UP1 ;  /* 0x000000020d0d7887 */ /* 0x000fe20008800000 */
[----:B0-----:R-:W-:-:S13]  /*0230*/  ISETP.NE.AND P0, PT, R3, RZ, PT ;  /* 0x000000ff0300720c */ /* 0x001fda0003f05270 */
[----:B------:R-:W-:Y:S05]  /*0240*/  @P0 BRA `(.L_x_2) ;  /* 0x0000000000580947 */ /* 0x000fea0003800000 */
[----:B------:R-:W0:Y:S01]  /*0250*/  S2UR UR9, SR_CgaCtaId ;  /* 0x00000000000979c3 */ /* 0x000e220000008800 */
[----:B------:R-:W-:Y:S01]  /*0260*/  UMOV UR4, 0x400 ;  /* 0x0000040000047882 */ /* 0x000fe20000000000 */
[----:B------:R-:W-:Y:S01]  /*0270*/  UMOV UR5, 0x1 ;  /* 0x0000000100057882 */ /* 0x000fe20000000000 */
[----:B------:R-:W-:Y:S01]  /*0280*/  UMOV UR6, 0x4 ;  /* 0x0000000400067882 */ /* 0x000fe20000000000 */
[----:B------:R-:W-:Y:S01]  /*0290*/  ELECT P0, URZ, PT ;  /* 0x00000000003f782f */ /* 0x000fe20003800000 */
[----:B------:R-:W-:-:S04]  /*02a0*/  UIADD3 UR6, -UR6, 0x100000, URZ ;  /* 0x0010000006067890 */ /* 0x000fc8000fffe13f */
[----:B------:R-:W-:Y:S02]  /*02b0*/  USHF.L.U32 UR7, UR6, 0xb, URZ ;  /* 0x0000000b06077899 */ /* 0x000fe4000800063f */
[----:B------:R-:W-:Y:S02]  /*02c0*/  USHF.L.U32 UR6, UR6, 0x1, URZ ;  /* 0x0000000106067899 */ /* 0x000fe4000800063f */
[----:B0-----:R-:W-:Y:S02]  /*02d0*/  ULEA UR9, UR9, UR4, 0x18 ;  /* 0x0000000409097291 */ /* 0x001fe4000f8ec03f */
[----:B------:R-:W-:-:S04]  /*02e0*/  UIADD3 UR4, -UR5, 0x100000, URZ ;  /* 0x0010000005047890 */ /* 0x000fc8000fffe13f */
[----:B------:R-:W-:Y:S02]  /*02f0*/  USHF.L.U32 UR5, UR4, 0xb, URZ ;  /* 0x0000000b04057899 */ /* 0x000fe4000800063f */
[----:B------:R-:W-:Y:S01]  /*0300*/  USHF.L.U32 UR4, UR4, 0x1, URZ ;  /* 0x0000000104047899 */ /* 0x000fe2000800063f */
[----:B------:R-:W0:Y:S11]  /*0310*/  FENCE.VIEW.ASYNC.S ;  /* 0x00000000000073c6 */ /* 0x000e360000000000 */
[----:B0-----:R0:W1:Y:S01]  /*0320*/  SYNCS.EXCH.64 URZ, [UR9], UR4 ;  /* 0x00000004093f75b2 */ /* 0x0010620008000100 */
[----:B------:R0:W2:Y:S01]  /*0330*/  SYNCS.EXCH.64 URZ, [UR9+0x20], UR6 ;  /* 0x00002006093f75b2 */ /* 0x0000a20008000100 */
[----:B------:R0:W3:Y:S01]  /*0340*/  SYNCS.EXCH.64 URZ, [UR9+0x8], UR4 ;  /* 0x00000804093f75b2 */ /* 0x0000e20008000100 */
[----:B------:R0:W4:Y:S01]  /*0350*/  SYNCS.EXCH.64 URZ, [UR9+0x28], UR6 ;  /* 0x00002806093f75b2 */ /* 0x0001220008000100 */
[----:B------:R0:W0:Y:S01]  /*0360*/  SYNCS.EXCH.64 URZ, [UR9+0x10], UR4 ;  /* 0x00001004093f75b2 */ /* 0x0000220008000100 */
[----:B------:R0:W0:Y:S01]  /*0370*/  SYNCS.EXCH.64 URZ, [UR9+0x30], UR6 ;  /* 0x00003006093f75b2 */ /* 0x0000220008000100 */
[----:B------:R0:W0:Y:S01]  /*0380*/  SYNCS.EXCH.64 URZ, [UR9+0x18], UR4 ;  /* 0x00001804093f75b2 */ /* 0x0000220008000100 */
[----:B------:R0:W0:Y:S01]  /*0390*/  SYNCS.EXCH.64 URZ, [UR9+0x38], UR6 ;  /* 0x00003806093f75b2 */ /* 0x0000220008000100 */
[----:B------:R-:W-:Y:S01]  /*03a0*/  NOP ;  /* 0x0000000000007918 */ /* 0x000fe20000000000 */
.L_x_2:
[----:B------:R-:W-:Y:S01]  /*03b0*/  SHF.R.S32.HI R2, RZ, 0x1f, R4 ;  /* 0x0000001fff027819 */ /* 0x000fe20000011404 */
[----:B------:R-:W5:Y:S01]  /*03c0*/  SHFL.IDX PT, R0, R0, RZ, 0x1f ;  /* 0x00001fff00007589 */ /* 0x000f6200000e0000 */
[----:B0-----:R-:W0:Y:S01]  /*03d0*/  S2UR UR9, SR_CTAID.X ;  /* 0x00000000000979c3 */ /* 0x001e220000002500 */
[----:B------:R-:W-:Y:S02]  /*03e0*/  ELECT P0, URZ, PT ;  /* 0x00000000003f782f */ /* 0x000fe40003800000 */
[----:B------:R-:W-:Y:S01]  /*03f0*/  LEA.HI R2, R2, R4, RZ, 0x7 ;  /* 0x0000000402027211 */ /* 0x000fe200078f38ff */
[----:B------:R-:W-:Y:S01]  /*0400*/  ULDC UR4, c[0x0][0x150] ;  /* 0x0000540000047ab9 */ /* 0x000fe20000000800 */
[----:B------:R-:W-:Y:S01]  /*0410*/  SHF.R.S32.HI R6, RZ, 0x1f, R3 ;  /* 0x0000001fff067819 */ /* 0x000fe20000011403 */
[----:B------:R-:W-:Y:S01]  /*0420*/  NOP ;  /* 0x0000000000007918 */ /* 0x000fe20000000000 */
[----:B------:R-:W-:Y:S01]  /*0430*/  LOP3.LUT R2, R2, 0xffffff80, RZ, 0xc0, !PT ;  /* 0xffffff8002027812 */ /* 0x000fe200078ec0ff */
[----:B------:R-:W-:Y:S01]  /*0440*/  NOP ;  /* 0x0000000000007918 */ /* 0x000fe20000000000 */
[----:B------:R-:W-:Y:S01]  /*0450*/  LEA.HI R6, R6, R3, RZ, 0x2 ;  /* 0x0000000306067211 */ /* 0x000fe200078f10ff */
[----:B------:R-:W1:Y:S02]  /*0460*/  LDC R8, c[0x0][0x144] ;  /* 0x00005100ff087b82 */ /* 0x000e640000000800 */
[----:B------:R-:W-:Y:S01]  /*0470*/  IMAD.IADD R4, R4, 0x1, -R2 ;  /* 0x0000000104047824 */ /* 0x000fe200078e0a02 */
[----:B------:R-:W-:Y:S01]  /*0480*/  LOP3.LUT R6, R6, 0x3ffffffc, RZ, 0xc0, !PT ;  /* 0x3ffffffc06067812 */ /* 0x000fe200078ec0ff */
[----:B------:R-:W2:Y:S03]  /*0490*/  S2R R2, SR_CTAID.Y ;  /* 0x0000000000027919 */ /* 0x000ea60000002600 */
[----:B------:R-:W-:Y:S01]  /*04a0*/  SHF.R.S32.HI R5, RZ, 0x1f, R4 ;  /* 0x0000001fff057819 */ /* 0x000fe20000011404 */
[----:B------:R-:W-:Y:S01]  /*04b0*/  IMAD.IADD R6, R3, 0x1, -R6 ;  /* 0x0000000103067824 */ /* 0x000fe200078e0a06 */
[----:B------:R-:W3:Y:S02]  /*04c0*/  LDC R13, c[0x0][0x148] ;  /* 0x00005200ff0d7b82 */ /* 0x000ee40000000800 */
[----:B------:R-:W-:-:S02]  /*04d0*/  LEA.HI R5, R5, R4, RZ, 0x3 ;  /* 0x0000000405057211 */ /* 0x000fc400078f18ff */
[----:B-----5:R-:W-:Y:S02]  /*04e0*/  ISETP.NE.OR P0, PT, R0, RZ, !P0 ;  /* 0x000000ff0000720c */ /* 0x020fe40004705670 */
[--C-:B------:R-:W-:Y:S02]  /*04f0*/  SHF.R.S32.HI R0, RZ, 0x3, R5.reuse ;  /* 0x00000003ff007819 */ /* 0x100fe40000011405 */
[----:B------:R-:W-:Y:S02]  /*0500*/  SHF.R.S32.HI R5, RZ, 0x1f, R5 ;  /* 0x0000001fff057819 */ /* 0x000fe40000011405 */
[----:B0-----:R-:W-:Y:S02]  /*0510*/  I2FP.F32.U32 R7, UR9 ;  /* 0x0000000900077c45 */ /* 0x001fe40008201000 */
[----:B------:R-:W-:-:S03]  /*0520*/  LEA.HI R5, R5, R0, RZ, 0x2 ;  /* 0x0000000005057211 */ /* 0x000fc600078f10ff */
[----:B------:R-:W-:Y:S01]  /*0530*/  FMUL R7, R7, UR4 ;  /* 0x0000000407077c20 */ /* 0x000fe20008400000 */
[----:B------:R-:W-:Y:S01]  /*0540*/  LOP3.LUT R5, R5, 0xfffffffc, RZ, 0xc0, !PT ;  /* 0xfffffffc05057812 */ /* 0x000fe200078ec0ff */
[----:B------:R-:W-:Y:S01]  /*0550*/  VOTEU.ALL UP0, P0 ;  /* 0x00000000003f7886 */ /* 0x000fe20000000000 */
[----:B------:R-:W-:Y:S01]  /*0560*/  ULDC UR4, c[0x0][0x154] ;  /* 0x0000550000047ab9 */ /* 0x000fe20000000800 */
[----:B------:R-:W-:Y:S02]  /*0570*/  VOTEU.ALL UP1, P0 ;  /* 0x00000000003f7886 */ /* 0x000fe40000020000 */
[----:B------:R-:W0:Y:S01]  /*0580*/  F2I.U32.TRUNC.NTZ R7, R7 ;  /* 0x0000000700077305 */ /* 0x000e22000020f000 */
[----:B------:R-:W-:Y:S01]  /*0590*/  IMAD.IADD R5, R0, 0x1, -R5 ;  /* 0x0000000100057824 */ /* 0x000fe200078e0a05 */
[----:B------:R-:W5:Y:S01]  /*05a0*/  @!UP0 S2UR UR7, SR_CgaCtaId ;  /* 0x00000000000789c3 */ /* 0x000f620000008800 */
[----:B------:R-:W-:Y:S02]  /*05b0*/  @!UP0 UMOV UR6, 0x400 ;  /* 0x0000040000068882 */ /* 0x000fe40000000000 */
[----:B------:R-:W-:Y:S01]  /*05c0*/  IMAD R5, R6, 0x4, R5 ;  /* 0x0000000406057824 */ /* 0x000fe200078e0205 */
[----:B--2---:R-:W-:-:S04]  /*05d0*/  I2FP.F32.U32 R6, R2 ;  /* 0x0000000200067245 */ /* 0x004fc80000201000 */
[----:B------:R-:W-:Y:S01]  /*05e0*/  LEA.HI R0, R5, R5, RZ, 0x1 ;  /* 0x0000000505007211 */ /* 0x000fe200078f08ff */
[----:B------:R-:W-:Y:S01]  /*05f0*/  FMUL R6, R6, UR4 ;  /* 0x0000000406067c20 */ /* 0x000fe20008400000 */
[----:B------:R-:W-:Y:S02]  /*0600*/  UMOV UR4, 0x20 ;  /* 0x0000002000047882 */ /* 0x000fe40000000000 */
[----:B------:R-:W-:Y:S01]  /*0610*/  LOP3.LUT R0, R0, 0xfffffffe, RZ, 0xc0, !PT ;  /* 0xfffffffe00007812 */ /* 0x000fe200078ec0ff */
[----:B0-----:R-:W-:Y:S01]  /*0620*/  IMAD.MOV R11, RZ, RZ, -R7 ;  /* 0x000000ffff0b7224 */ /* 0x001fe200078e0a07 */
[----:B------:R-:W-:-:S04]  /*0630*/  @!UP0 UIADD3 UR4, -UR4, 0x100000, URZ ;  /* 0x0010000004048890 */ /* 0x000fc8000fffe13f */
[----:B------:R-:W-:Y:S02]  /*0640*/  @!UP0 USHF.L.U32 UR5, UR4, 0xb, URZ ;  /* 0x0000000b04058899 */ /* 0x000fe4000800063f */
[----:B------:R-:W-:Y:S01]  /*0650*/  @!UP0 USHF.L.U32 UR4, UR4, 0x1, URZ ;  /* 0x0000000104048899 */ /* 0x000fe2000800063f */
[----:B------:R-:W0:Y:S01]  /*0660*/  F2I.U32.TRUNC.NTZ R6, R6 ;  /* 0x0000000600067305 */ /* 0x000e22000020f000 */
[----:B------:R-:W2:Y:S01]  /*0670*/  LDC R7, c[0x0][0x140] ;  /* 0x00005000ff077b82 */ /* 0x000ea20000000800 */
[----:B-1----:R-:W-:Y:S02]  /*0680*/  IMAD R11, R8, R11, UR9 ;  /* 0x00000009080b7e24 */ /* 0x002fe4000f8e020b */
[----:B------:R-:W-:-:S05]  /*0690*/  IMAD.IADD R0, R5, 0x1, -R0 ;  /* 0x0000000105007824 */ /* 0x000fca00078e0a00 */
[----:B------:R-:W-:Y:S01]  /*06a0*/  ISETP.NE.AND P2, PT, R0, R11, PT ;  /* 0x0000000b0000720c */ /* 0x000fe20003f45270 */
[C---:B------:R-:W-:Y:S01]  /*06b0*/  IMAD.SHL.U32 R0, R5.reuse, 0x4, RZ ;  /* 0x0000000405007824 */ /* 0x040fe200078e00ff */
[----:B-----5:R-:W-:Y:S01]  /*06c0*/  @!UP0 ULEA UR6, UR7, UR6, 0x18 ;  /* 0x0000000607068291 */ /* 0x020fe2000f8ec03f */
[----:B------:R-:W-:Y:S01]  /*06d0*/  VOTEU.ALL UP0, P0 ;  /* 0x00000000003f7886 */ /* 0x000fe20000000000 */
[----:B------:R-:W-:Y:S01]  /*06e0*/  LOP3.LUT P0, RZ, R4, 0x7, RZ, 0xc0, !PT ;  /* 0x0000000704ff7812 */ /* 0x000fe2000780c0ff */
[----:B0-----:R-:W-:Y:S01]  /*06f0*/  IMAD.MOV R12, RZ, RZ, -R6 ;  /* 0x000000ffff0c7224 */ /* 0x001fe200078e0a06 */
[----:B------:R-:W-:-:S03]  /*0700*/  LOP3.LUT R9, R5, 0xc, R0, 0x78, !PT ;  /* 0x0000000c05097812 */ /* 0x000fc600078e7800 */
[----:B---3--:R-:W-:Y:S01]  /*0710*/  IMAD R5, R13, R12, R2 ;  /* 0x0000000c0d057224 */ /* 0x008fe200078e0202 */
[C---:B------:R-:W-:Y:S01]  /*0720*/  ISETP.LT.U32.AND P0, PT, R9.reuse, 0x2, !P0 ;  /* 0x000000020900780c */ /* 0x040fe20004701070 */
[----:B------:R0:W-:Y:S02]  /*0730*/  STL [R1+0x454], R9 ;  /* 0x0004540901007387 */ /* 0x0001e40000100800 */
[----:B------:R-:W-:Y:S02]  /*0740*/  @P2 LEA.HI R0, R9, R9, RZ, 0x1 ;  /* 0x0000000909002211 */ /* 0x000fe400078f08ff */
[----:B------:R-:W1:Y:S02]  /*0750*/  FENCE.VIEW.ASYNC.S ;  /* 0x00000000000073c6 */ /* 0x000e640000000000 */
[----:B-1----:R0:W1:Y:S01]  /*0760*/  @!UP0 SYNCS.EXCH.64 URZ, [UR6+0x50], UR4 ;  /* 0x00005004063f85b2 */ /* 0x0020620008000100 */
[----:B--2---:R-:W-:Y:S02]  /*0770*/  ISETP.EQ.U32.AND P5, PT, R7, 0x1, PT ;  /* 0x000000010700780c */ /* 0x004fe40003fa2070 */
[----:B------:R-:W-:-:S04]  /*0780*/  @P2 SHF.R.S32.HI R0, RZ, 0x1, R0 ;  /* 0x00000001ff002819 */ /* 0x000fc80000011400 */
[----:B------:R-:W-:Y:S01]  /*0790*/  @P2 ISETP.NE.AND P3, PT, R0, R5, PT ;  /* 0x000000050000220c */ /* 0x000fe20003f65270 */
[----:B------:R-:W-:Y:S01]  /*07a0*/  IMAD.MOV.U32 R0, RZ, RZ, 0x1 ;  /* 0x00000001ff007424 */ /* 0x000fe200078e00ff */
[----:B------:R-:W-:Y:S02]  /*07b0*/  SEL R5, RZ, 0x1, !P0 ;  /* 0x00000001ff057807 */ /* 0x000fe40004000000 */
[----:B------:R-:W-:-:S04]  /*07c0*/  @P2 SEL R0, RZ, 0x1, P3 ;  /* 0x00000001ff002807 */ /* 0x000fc80001800000 */
[----:B------:R-:W-:Y:S01]  /*07d0*/  LOP3.LUT R0, R0, R5, RZ, 0xc0, !PT ;  /* 0x0000000500007212 */ /* 0x000fe200078ec0ff */
[----:B------:R0:W2:Y:S01]  /*07e0*/  @!UP1 SYNCS.EXCH.64 URZ, [UR6+0x58], UR4 ;  /* 0x00005804063f95b2 */ /* 0x0000a20008000100 */
[----:B------:R-:W-:-:S03]  /*07f0*/  NOP ;  /* 0x0000000000007918 */ /* 0x000fc60000000000 */
[----:B------:R0:W-:Y:S01]  /*0800*/  STL [R1+0x450], R0 ;  /* 0x0004500001007387 */ /* 0x0001e20000100800 */
[----:B-1----:R-:W-:Y:S05]  /*0810*/  @!P5 BRA `(.L_x_3) ;  /* 0x000000000008d947 */ /* 0x002fea0003800000 */
[----:B--2-4-:R-:W-:Y:S01]  /*0820*/  UCGABAR_ARV ;  /* 0x00000000000079c7 */ /* 0x014fe20008000000 */
[----:B------:R-:W-:Y:S05]  /*0830*/  BRA `(.L_x_4) ;  /* 0x0000000000047947 */ /* 0x000fea0003800000 */
.L_x_3:
[----:B--2-4-:R-:W-:Y:S01]  /*0840*/  NOP ;  /* 0x0000000000007918 */ /* 0x014fe20000000000 */
.L_x_4:
[----:B0-----:R-:W0:Y:S01]  /*0850*/  LDC R0, c[0x0][0x65c] ;  /* 0x00019700ff007b82 */ /* 0x001e220000000800 */
[----:B------:R-:W-:Y:S02]  /*0860*/  IMAD.U32 R4, RZ, RZ, UR9 ;  /* 0x00000009ff047e24 */ /* 0x000fe4000f8e00ff */
[----:B------:R-:W-:Y:S01]  /*0870*/  IMAD.MOV.U32 R5, RZ, RZ, RZ ;  /* 0x000000ffff057224 */ /* 0x000fe200078e00ff */
[----:B0-----:R-:W-:-:S13]  /*0880*/  ISETP.NE.AND P4, PT, R0, 0x1, PT ;  /* 0x000000010000780c */ /* 0x001fda0003f85270 */
[----:B------:R-:W0:Y:S01]  /*0890*/  @P4 LDC R7, c[0x0][0x10] ;  /* 0x00000400ff074b82 */ /* 0x000e220000000800 */
[----:B------:R-:W-:Y:S02]  /*08a0*/  @P4 IMAD.MOV.U32 R3, RZ, RZ, RZ ;  /* 0x000000ffff034224 */ /* 0x000fe400078e00ff */
[----:B------:R-:W-:-:S05]  /*08b0*/  @P4 IMAD.MOV.U32 R15, RZ, RZ, RZ ;  /* 0x000000ffff0f4224 */ /* 0x000fca00078e00ff */
[----:B------:R-:W1:Y:S01]  /*08c0*/  @!P4 LDC R9, c[0x0][0xc] ;  /* 0x00000300ff09cb82 */ /* 0x000e620000000800 */
[----:B0-----:R-:W-:-:S04]  /*08d0*/  @P4 IMAD.WIDE.U32 R6, R7, UR9, R2 ;  /* 0x0000000907064c25 */ /* 0x001fc8000f8e0002 */
[----:B------:R-:W-:Y:S02]  /*08e0*/  @P4 IMAD.MOV.U32 R8, RZ, RZ, R6 ;  /* 0x000000ffff084224 */ /* 0x000fe400078e0006 */
[----:B------:R-:W-:Y:S02]  /*08f0*/  @P4 IMAD.IADD R16, R7, 0x1, R15 ;  /* 0x0000000107104824 */ /* 0x000fe400078e020f */
[----:B-1----:R-:W-:-:S04]  /*0900*/  @!P4 IMAD.WIDE.U32 R4, R2, R9, R4 ;  /* 0x000000090204c225 */ /* 0x002fc800078e0004 */
[----:B------:R-:W-:Y:S02]  /*0910*/  @!P4 IMAD.MOV.U32 R8, RZ, RZ, R4 ;  /* 0x000000ffff08c224 */ /* 0x000fe400078e0004 */
[----:B------:R-:W-:-:S03]  /*0920*/  @!P4 IMAD.MOV.U32 R16, RZ, RZ, R5 ;  /* 0x000000ffff10c224 */ /* 0x000fc600078e0005 */
[----:B------:R0:W-:Y:S04]  /*0930*/  STL [R1+0x45c], R8 ;  /* 0x00045c0801007387 */ /* 0x0001e80000100800 */
[----:B------:R0:W-:Y:S01]  /*0940*/  STL [R1+0x458], R16 ;  /* 0x0004581001007387 */ /* 0x0001e20000100800 */
[----:B------:R-:W-:Y:S05]  /*0950*/  @!P5 BRA `(.L_x_5) ;  /* 0x00000000000cd947 */ /* 0x000fea0003800000 */
[----:B------:R-:W-:Y:S01]  /*0960*/  UCGABAR_WAIT ;  /* 0x0000000000007dc7 */ /* 0x000fe20008000000 */
[----:B------:R-:W-:Y:S01]  /*0970*/  CCTL.IVALL ;  /* 0x00000000ff00798f */ /* 0x000fe20002000000 */
[----:B------:R-:W-:Y:S05]  /*0980*/  BRA `(.L_x_6) ;  /* 0x0000000000047947 */ /* 0x000fea0003800000 */
.L_x_5:
[----:B------:R-:W-:Y:S06]  /*0990*/  BAR.SYNC.DEFER_BLOCKING 0x0 ;  /* 0x0000000000007b1d */ /* 0x000fec0000010000 */
.L_x_6:
[----:B------:R-:W-:Y:S05]  /*09a0*/  @!P1 BRA `(.L_x_7) ;  /* 0x0000027c00049947 */ /* 0x000fea0003800000 */
[----:B------:R-:W-:-:S06]  /*09b0*/  UISETP.GT.U32.AND UP0, UPT, UR10, 0x1, UPT ;  /* 0x000000010a00788c */ /* 0x000fcc000bf04070 */
[----:B------:R-:W-:-:S13]  /*09c0*/  PLOP3.LUT P0, PT, PT, PT, UP0, 0x80, 0x0 ;  /* 0x000000000000781c */ /* 0x000fda0003f0f008 */
[----:B------:R-:W-:Y:S05]  /*09d0*/  @P0 EXIT ;  /* 0x000000000000094d */ /* 0x000fea0003800000 */
[----:B------:R-:W-:Y:S01]  /*09e0*/  IMAD.MOV.U32 R5, RZ, RZ, -0x1 ;  /* 0xffffffffff057424 */ /* 0x000fe200078e00ff */
[----:B------:R-:W-:Y:S01]  /*09f0*/  ULDC.64 UR4, c[0x0][0x650] ;  /* 0x0001940000047ab9 */ /* 0x000fe20000000a00 */
[----:B------:R-:W-:Y:S01]  /*0a00*/  IMAD.MOV.U32 R4, RZ, RZ, -0x1 ;  /* 0xffffffffff047424 */ /* 0x000fe200078e00ff */
[----:B------:R-:W-:Y:S01]  /*0a10*/  ISETP.GE.U32.AND P0, PT, R8, UR4, PT ;  /* 0x0000000408007c0c */ /* 0x000fe2000bf06070 */
[----:B------:R-:W-:Y:S01]  /*0a20*/  UMOV UR9, 0xffffffff ;  /* 0xffffffff00097882 */ /* 0x000fe20000000000 */
[----:B------:R1:W-:Y:S01]  /*0a30*/  STL [R1+0x464], R5 ;  /* 0x0004640501007387 */ /* 0x0003e20000100800 */
[----:B------:R-:W-:Y:S02]  /*0a40*/  PRMT R0, RZ, 0x7610, R0 ;  /* 0x00007610ff007816 */ /* 0x000fe40000000000 */
[----:B------:R-:W-:Y:S01]  /*0a50*/  ISETP.GE.U32.AND.EX P0, PT, R16, UR5, PT, P0 ;  /* 0x0000000510007c0c */ /* 0x000fe2000bf06100 */
[----:B------:R1:W-:-:S12]  /*0a60*/  STL [R1+0x460], R4 ;  /* 0x0004600401007387 */ /* 0x0003d80000100800 */
[----:B-1----:R-:W-:Y:S05]  /*0a70*/  @P0 BRA `(.L_x_8) ;  /* 0x00000004003c0947 */ /* 0x002fea0003800000 */
[----:B------:R-:W-:Y:S01]  /*0a80*/  ULDC.64 UR14, c[0x0][0x628] ;  /* 0x00018a00000e7ab9 */ /* 0x000fe20000000a00 */
[----:B------:R-:W1:Y:S01]  /*0a90*/  LDC.64 R6, c[0x0][0x620] ;  /* 0x00018800ff067b82 */ /* 0x000e620000000a00 */
[----:B------:R-:W-:Y:S01]  /*0aa0*/  ISETP.NE.U32.AND P0, PT, RZ, UR14, PT ;  /* 0x0000000eff007c0c */ /* 0x000fe2000bf05070 */
[----:B------:R-:W-:Y:S01]  /*0ab0*/  ULDC UR11, c[0x0][0x630] ;  /* 0x00018c00000b7ab9 */ /* 0x000fe20000000800 */
[----:B------:R-:W-:Y:S02]  /*0ac0*/  R2UR UR4, R8 ;  /* 0x00000000080472ca */ /* 0x000fe400000e0000 */
[----:B------:R-:W-:Y:S02]  /*0ad0*/  ISETP.NE.AND.EX P0, PT, RZ, UR15, PT, P0 ;  /* 0x0000000fff007c0c */ /* 0x000fe4000bf05300 */
[----:B------:R-:W-:-:S11]  /*0ae0*/  R2UR UR5, R16 ;  /* 0x00000000100572ca */ /* 0x000fd600000e0000 */
[----:B------:R-:W-:Y:S05]  /*0af0*/  @!P0 BRA `(.L_x_9) ;  /* 0x0000000000308947 */ /* 0x000fea0003800000 */
[----:B------:R-:W-:Y:S01]  /*0b00*/  R2UR UR4, R8 ;  /* 0x00000000080472ca */ /* 0x000fe200000e0000 */
[----:B------:R-:W-:Y:S01]  /*0b10*/  ULDC UR8, c[0x0][0x634] ;  /* 0x00018d0000087ab9 */ /* 0x000fe20000000800 */
[----:B------:R-:W-:-:S11]  /*0b20*/  R2UR UR10, R16 ;  /* 0x00000000100a72ca */ /* 0x000fd600000e0000 */
[----:B------:R-:W-:-:S04]  /*0b30*/  UIADD3 UR8, UP0, UR4, UR8, URZ ;  /* 0x0000000804087290 */ /* 0x000fc8000ff1e03f */
[----:B------:R-:W-:-:S04]  /*0b40*/  UIADD3.X UR10, URZ, UR10, URZ, UP0, !UPT ;  /* 0x0000000a3f0a7290 */ /* 0x000fc800087fe43f */
[----:B------:R-:W-:-:S04]  /*0b50*/  UIMAD.WIDE.U32 UR4, UR10, UR14, URZ ;  /* 0x0000000e0a0472a5 */ /* 0x000fc8000f8e003f */
[----:B------:R-:W-:Y:S02]  /*0b60*/  UIMAD.WIDE.U32 UR6, UP0, UR8, UR15, UR4 ;  /* 0x0000000f080672a5 */ /* 0x000fe4000f800004 */
[----:B------:R-:W-:Y:S02]  /*0b70*/  UIMAD.WIDE.U32 UR4, UR8, UR14, URZ ;  /* 0x0000000e080472a5 */ /* 0x000fe4000f8e003f */
[----:B------:R-:W-:Y:S02]  /*0b80*/  UIADD3.X UR9, URZ, URZ, URZ, UP0, !UPT ;  /* 0x0000003f3f097290 */ /* 0x000fe400087fe43f */
[----:B------:R-:W-:Y:S01]  /*0b90*/  UIADD3 URZ, UP0, UR5, UR6, URZ ;  /* 0x00000006053f7290 */ /* 0x000fe2000ff1e03f */
[----:B------:R-:W-:-:S03]  /*0ba0*/  UMOV UR8, UR7 ;  /* 0x0000000700087c82 */ /* 0x000fc60008000000 */
[----:B------:R-:W-:-:S12]  /*0bb0*/  UIMAD.WIDE.U32.X UR4, UR10, UR15, UR8, UP0 ;  /* 0x0000000f0a0472a5 */ /* 0x000fd800080e0408 */
.L_x_9:
[----:B------:R-:W-:Y:S01]  /*0bc0*/  USHF.R.U64 UR9, UR4, UR11, UR5 ;  /* 0x0000000b04097299 */ /* 0x000fe20008001205 */
[----:B------:R-:W2:Y:S01]  /*0bd0*/  LDC.64 R20, c[0x0][0x640] ;  /* 0x00019000ff147b82 */ /* 0x000ea20000000a00 */
[----:B------:R-:W-:Y:S01]  /*0be0*/  USHF.R.U32.HI UR4, URZ, UR11, UR5 ;  /* 0x0000000b3f047299 */ /* 0x000fe20008011605 */
[----:B------:R-:W-:Y:S02]  /*0bf0*/  IMAD.MOV.U32 R4, RZ, RZ, R8 ;  /* 0x000000ffff047224 */ /* 0x000fe400078e0008 */
[----:B------:R-:W-:Y:S01]  /*0c00*/  IMAD R12, R13, R12, R2 ;  /* 0x0000000c0d0c7224 */ /* 0x000fe200078e0202 */
[----:B------:R-:W-:Y:S01]  /*0c10*/  IADD3 R3, P0, RZ, -UR9, RZ ;  /* 0x80000009ff037c10 */ /* 0x000fe2000ff1e0ff */
[----:B------:R-:W-:Y:S02]  /*0c20*/  IMAD.MOV.U32 R13, RZ, RZ, 0x1 ;  /* 0x00000001ff0d7424 */ /* 0x000fe400078e00ff */
[----:B------:R-:W3:Y:S02]  /*0c30*/  LDC R10, c[0x0][0x618] ;  /* 0x00018600ff0a7b82 */ /* 0x000ee40000000800 */
[----:B------:R-:W-:-:S04]  /*0c40*/  IMAD.X R5, RZ, RZ, ~UR4, P0 ;  /* 0x80000004ff057e24 */ /* 0x000fc800080e06ff */
[-C--:B-1----:R-:W-:Y:S02]  /*0c50*/  IMAD R0, R5, R6.reuse, RZ ;  /* 0x0000000605007224 */ /* 0x082fe400078e02ff */
[----:B------:R-:W1:Y:S01]  /*0c60*/  LDC R14, c[0x0][0x608] ;  /* 0x00018200ff0e7b82 */ /* 0x000e620000000800 */
[----:B------:R-:W-:Y:S02]  /*0c70*/  IMAD.MOV.U32 R5, RZ, RZ, R16 ;  /* 0x000000ffff057224 */ /* 0x000fe400078e0010 */
[----:B------:R-:W-:-:S05]  /*0c80*/  IMAD.WIDE.U32 R4, R3, R6, R4 ;  /* 0x0000000603047225 */ /* 0x000fca00078e0004 */
[----:B------:R-:W4:Y:S01]  /*0c90*/  LDC R18, c[0x0][0x658] ;  /* 0x00019600ff127b82 */ /* 0x000f220000000800 */
[----:B------:R-:W-:Y:S01]  /*0ca0*/  IMAD R3, R3, R7, R0 ;  /* 0x0000000703037224 */ /* 0x000fe200078e0200 */
[----:B--2---:R-:W-:-:S03]  /*0cb0*/  ISETP.NE.U32.AND P0, PT, R20, RZ, PT ;  /* 0x000000ff1400720c */ /* 0x004fc60003f05070 */
[----:B------:R-:W-:Y:S01]  /*0cc0*/  IMAD.IADD R3, R5, 0x1, R3 ;  /* 0x0000000105037824 */ /* 0x000fe200078e0203 */
[----:B------:R-:W-:Y:S01]  /*0cd0*/  ISETP.NE.AND.EX P0, PT, R21, RZ, PT, P0 ;  /* 0x000000ff1500720c */ /* 0x000fe20003f05300 */
[----:B------:R-:W-:Y:S01]  /*0ce0*/  IMAD.MOV.U32 R5, RZ, RZ, -0x1 ;  /* 0xffffffffff057424 */ /* 0x000fe200078e00ff */
[----:B0-----:R-:W0:Y:S02]  /*0cf0*/  LDC R16, c[0x0][0x600] ;  /* 0x00018000ff107b82 */ /* 0x001e240000000800 */
[-CC-:B---3--:R-:W-:Y:S02]  /*0d00*/  SHF.R.U64 R8, R4, R10.reuse, R3.reuse ;  /* 0x0000000a04087219 */ /* 0x188fe40000001203 */
[----:B------:R-:W-:-:S04]  /*0d10*/  SHF.R.U32.HI R3, RZ, R10, R3 ;  /* 0x0000000aff037219 */ /* 0x000fc80000011603 */
[----:B------:R-:W2:Y:S01]  /*0d20*/  LDC R15, c[0x0][0x648] ;  /* 0x00019200ff0f7b82 */ /* 0x000ea20000000800 */
[-CC-:B-1----:R-:W-:Y:S02]  /*0d30*/  SHF.R.U64 R23, R8, R14.reuse, R3.reuse ;  /* 0x0000000e08177219 */ /* 0x182fe40000001203 */
[----:B------:R-:W-:-:S05]  /*0d40*/  SHF.R.U32.HI R3, RZ, R14, R3 ;  /* 0x0000000eff037219 */ /* 0x000fca0000011603 */
[----:B------:R-:W1:Y:S01]  /*0d50*/  LDC R17, c[0x0][0x638] ;  /* 0x00018e00ff117b82 */ /* 0x000e620000000800 */
[-CC-:B----4-:R-:W-:Y:S02]  /*0d60*/  SHF.R.U64 R10, R23, R18.reuse, R3.reuse ;  /* 0x00000012170a7219 */ /* 0x190fe40000001203 */
[-C--:B------:R-:W-:Y:S02]  /*0d70*/  SHF.L.U32 R0, R5, R18.reuse, RZ ;  /* 0x0000001205007219 */ /* 0x080fe400000006ff */
[----:B------:R-:W-:Y:S01]  /*0d80*/  SHF.R.U32.HI R3, RZ, R18, R3 ;  /* 0x00000012ff037219 */ /* 0x000fe20000011603 */
[----:B------:R-:W-:Y:S01]  /*0d90*/  IMAD.MOV.U32 R2, RZ, RZ, R10 ;  /* 0x000000ffff027224 */ /* 0x000fe200078e000a */
[----:B------:R-:W-:Y:S01]  /*0da0*/  LOP3.LUT R0, RZ, R0, RZ, 0x33, !PT ;  /* 0x00000000ff007212 */ /* 0x000fe200078e33ff */
[----:B------:R-:W3:Y:S01]  /*0db0*/  LDC R19, c[0x0][0x610] ;  /* 0x00018400ff137b82 */ /* 0x000ee20000000800 */
[----:B------:R-:W-:Y:S05]  /*0dc0*/  @!P0 BRA `(.L_x_10) ;  /* 0x0000000000288947 */ /* 0x000fea0003800000 */
[----:B------:R-:W4:Y:S02]  /*0dd0*/  LDC R7, c[0x0][0x64c] ;  /* 0x00019300ff077b82 */ /* 0x000f240000000800 */
[----:B----4-:R-:W-:-:S05]  /*0de0*/  IADD3 R7, P0, R10, R7, RZ ;  /* 0x000000070a077210 */ /* 0x010fca0007f1e0ff */
[----:B------:R-:W-:-:S04]  /*0df0*/  IMAD.X R9, RZ, RZ, R3, P0 ;  /* 0x000000ffff097224 */ /* 0x000fc800000e0603 */
[----:B------:R-:W-:-:S04]  /*0e00*/  IMAD.WIDE.U32 R2, R9, R20, RZ ;  /* 0x0000001409027225 */ /* 0x000fc800078e00ff */
[----:B------:R-:W-:-:S04]  /*0e10*/  IMAD.WIDE.U32 R4, P0, R7, R21, R2 ;  /* 0x0000001507047225 */ /* 0x000fc80007800002 */
[----:B------:R-:W-:-:S04]  /*0e20*/  IMAD.WIDE.U32 R2, R7, R20, RZ ;  /* 0x0000001407027225 */ /* 0x000fc800078e00ff */
[----:B------:R-:W-:Y:S01]  /*0e30*/  IMAD.X R7, RZ, RZ, RZ, P0 ;  /* 0x000000ffff077224 */ /* 0x000fe200000e06ff */
[----:B------:R-:W-:Y:S01]  /*0e40*/  IADD3 RZ, P0, R3, R4, RZ ;  /* 0x0000000403ff7210 */ /* 0x000fe20007f1e0ff */
[----:B------:R-:W-:-:S04]  /*0e50*/  IMAD.MOV.U32 R6, RZ, RZ, R5 ;  /* 0x000000ffff067224 */ /* 0x000fc800078e0005 */
[----:B------:R-:W-:-:S08]  /*0e60*/  IMAD.WIDE.U32.X R2, R9, R21, R6, P0 ;  /* 0x0000001509027225 */ /* 0x000fd000000e0406 */
.L_x_10:
[----:B--2---:R-:W-:Y:S01]  /*0e70*/  SHF.R.U64 R4, R2, R15, R3 ;  /* 0x0000000f02047219 */ /* 0x004fe20000001203 */
[----:B0-----:R-:W-:Y:S01]  /*0e80*/  VIADD R5, R16, 0xffffffff ;  /* 0xffffffff10057836 */ /* 0x001fe20000000000 */
[----:B------:R-:W-:Y:S02]  /*0e90*/  SHF.L.U32 R2, R13, R18, RZ ;  /* 0x000000120d027219 */ /* 0x000fe400000006ff */
[----:B------:R-:W-:Y:S01]  /*0ea0*/  LOP3.LUT R3, R23, R0, RZ, 0xc0, !PT ;  /* 0x0000000017037212 */ /* 0x000fe200078ec0ff */
[----:B------:R-:W-:Y:S01]  /*0eb0*/  IMAD.MOV R6, RZ, RZ, -R4 ;  /* 0x000000ffff067224 */ /* 0x000fe200078e0a04 */
[----:B------:R-:W-:Y:S02]  /*0ec0*/  SEL R0, R11, R12, !P4 ;  /* 0x0000000c0b007207 */ /* 0x000fe40006000000 */
[----:B------:R-:W-:Y:S01]  /*0ed0*/  LOP3.LUT R5, R8, R5, RZ, 0xc0, !PT ;  /* 0x0000000508057212 */ /* 0x000fe200078ec0ff */
[----:B------:R-:W-:Y:S02]  /*0ee0*/  IMAD R7, R2, R4, R3 ;  /* 0x0000000402077224 */ /* 0x000fe400078e0203 */
[----:B-1----:R-:W-:-:S02]  /*0ef0*/  IMAD R3, R6, R17, R10 ;  /* 0x0000001106037224 */ /* 0x002fc400078e020a */
[----:B---3--:R-:W-:Y:S02]  /*0f00*/  IMAD R2, R7, R19, R0 ;  /* 0x0000001307027224 */ /* 0x008fe400078e0200 */
[----:B------:R-:W-:Y:S02]  /*0f10*/  IMAD R3, R3, R16, R5 ;  /* 0x0000001003037224 */ /* 0x000fe400078e0205 */
[----:B------:R-:W-:-:S03]  /*0f20*/  IMAD.MOV.U32 R0, RZ, RZ, 0x1 ;  /* 0x00000001ff007424 */ /* 0x000fc600078e00ff */
[----:B------:R-:W-:Y:S02]  /*0f30*/  SEL R4, R3, R2, !P4 ;  /* 0x0000000203047207 */ /* 0x000fe40006000000 */
[----:B------:R-:W-:-:S03]  /*0f40*/  SEL R2, R2, R3, !P4 ;  /* 0x0000000302027207 */ /* 0x000fc60006000000 */
[----:B------:R1:W-:Y:S04]  /*0f50*/  STL [R1+0x460], R4 ;  /* 0x0004600401007387 */ /* 0x0003e80000100800 */
[----:B------:R1:W-:Y:S02]  /*0f60*/  STL [R1+0x464], R2 ;  /* 0x0004640201007387 */ /* 0x0003e40000100800 */
.L_x_8:
[----:B------:R-:W-:-:S08]  /*0f70*/  NOP ;  /* 0x0000000000007918 */ /* 0x000fd00000000000 */
[----:B------:R-:W2:Y:S02]  /*0f80*/  USETMAXREG.TRY_ALLOC.CTAPOOL UP0, 0xf0 ;  /* 0x000000f0000079c8 */ /* 0x000ea40008000600 */
[----:B--2---:R-:W-:-:S13]  /*0f90*/  PLOP3.LUT P0, PT, PT, PT, UP0, 0x80, 0x0 ;  /* 0x000000000000781c */ /* 0x004fda0003f0f008 */
[----:B------:R-:W-:Y:S05]  /*0fa0*/  @!P0 BRA `(.L_x_8) ;  /* 0xfffffffc00f08947 */ /* 0x000fea000383ffff */
[----:B------:R-:W-:Y:S01]  /*0fb0*/  ULDC.64 UR4, c[0x0][0x598] ;  /* 0x0001660000047ab9 */ /* 0x000fe20000000a00 */
[----:B------:R-:W-:Y:S01]  /*0fc0*/  ULDC.64 UR14, c[0x0][0x208] ;  /* 0x00008200000e7ab9 */ /* 0x000fe20000000a00 */
[----:B------:R-:W-:-:S04]  /*0fd0*/  ISETP.NE.U32.AND P0, PT, RZ, UR4, PT ;  /* 0x00000004ff007c0c */ /* 0x000fc8000bf05070 */
[----:B------:R-:W-:-:S13]  /*0fe0*/  ISETP.NE.AND.EX P0, PT, RZ, UR5, PT, P0 ;  /* 0x00000005ff007c0c */ /* 0x000fda000bf05300 */
[----:B------:R-:W-:Y:S05]  /*0ff0*/  @!P0 BRA `(.L_x_11) ;  /* 0x0000000000208947 */ /* 0x000fea0003800000 */
[----:B-1----:R-:W1:Y:S02]  /*1000*/  LDC.64 R2, c[0x0][0x598] ;  /* 0x00016600ff027b82 */ /* 0x002e640000000a00 */
[----:B-1----:R-:W2:Y:S02]  /*1010*/  LDG.E.64 R2, desc[UR14][R2.64] ;  /* 0x0000000e02027981 */ /* 0x002ea4000c1e1b00 */
[----:B--2---:R-:W-:-:S04]  /*1020*/  ISETP.NE.U32.AND P0, PT, R2, RZ, PT ;  /* 0x000000ff0200720c */ /* 0x004fc80003f05070 */
[----:B------:R-:W-:-:S13]  /*1030*/  ISETP.NE.AND.EX P0, PT, R3, RZ, PT, P0 ;  /* 0x000000ff0300720c */ /* 0x000fda0003f05300 */
[----:B------:R-:W-:Y:S05]  /*1040*/  @!P0 BRA `(.L_x_11) ;  /* 0x00000000000c8947 */ /* 0x000fea0003800000 */
[----:B------:R-:W2:Y:S02]  /*1050*/  LD.E R2, desc[UR14][R2.64] ;  /* 0x0000000e02027980 */ /* 0x000ea4000c101900 */
[----:B--2---:R-:W-:Y:S01]  /*1060*/  R2UR UR20, R2 ;  /* 0x00000000021472ca */ /* 0x004fe200000e0000 */
[----:B------:R-:W-:-:S14]  /*1070*/  BRA `(.L_x_12) ;  /* 0x0000000000247947 */ /* 0x000fdc0003800000 */
.L_x_11:
[----:B------:R-:W-:Y:S02]  /*1080*/  ULDC.64 UR4, c[0x0][0x588] ;  /* 0x0001620000047ab9 */ /* 0x000fe40000000a00 */
[----:B------:R-:W-:-:S04]  /*1090*/  ISETP.NE.U32.AND P0, PT, RZ, UR4, PT ;  /* 0x00000004ff007c0c */ /* 0x000fc8000bf05070 */
[----:B------:R-:W-:-:S13]  /*10a0*/  ISETP.NE.AND.EX P0, PT, RZ, UR5, PT, P0 ;  /* 0x00000005ff007c0c */ /* 0x000fda000bf05300 */
[----:B------:R-:W-:Y:S05]  /*10b0*/  @!P0 BRA `(.L_x_13) ;  /* 0x0000000000108947 */ /* 0x000fea0003800000 */
[----:B-1----:R-:W1:Y:S02]  /*10c0*/  LDC.64 R2, c[0x0][0x588] ;  /* 0x00016200ff027b82 */ /* 0x002e640000000a00 */
[----:B-1----:R-:W2:Y:S02]  /*10d0*/  LDG.E R2, desc[UR14][R2.64] ;  /* 0x0000000e02027981 */ /* 0x002ea4000c1e1900 */
[----:B--2---:R-:W-:Y:S01]  /*10e0*/  R2UR UR20, R2 ;  /* 0x00000000021472ca */ /* 0x004fe200000e0000 */
[----:B------:R-:W-:-:S14]  /*10f0*/  BRA `(.L_x_12) ;  /* 0x0000000000047947 */ /* 0x000fdc0003800000 */
.L_x_13:
[----:B------:R-:W-:-:S05]  /*1100*/  ULDC UR20, c[0x0][0x580] ;  /* 0x0001600000147ab9 */ /* 0x000fca0000000800 */
.L_x_12:
[----:B------:R-:W-:Y:S02]  /*1110*/  ULDC.64 UR4, c[0x0][0x5a0] ;  /* 0x0001680000047ab9 */ /* 0x000fe40000000a00 */
        /* <DEDUP_REMOVED lines=11> */
.L_x_14:
        /* <DEDUP_REMOVED lines=8> */
.L_x_16:
[----:B------:R-:W-:-:S05]  /*1250*/  ULDC UR21, c[0x0][0x584] ;  /* 0x0001610000157ab9 */ /* 0x000fca0000000800 */
.L_x_15:
[----:B------:R-:W-:-:S13]  /*1260*/  LOP3.LUT P0, RZ, R0, 0xff, RZ, 0xc0, !PT ;  /* 0x000000ff00ff7812 */ /* 0x000fda000780c0ff */
[----:B------:R-:W-:Y:S05]  /*1270*/  @!P0 EXIT ;  /* 0x000000000000894d */ /* 0x000fea0003800000 */
[----:B------:R-:W-:Y:S01]  /*1280*/  ULDC UR4, c[0x0][0x28c] ;  /* 0x0000a30000047ab9 */ /* 0x000fe20000000800 */
[----:B------:R-:W-:Y:S02]  /*1290*/  ULOP3.LUT UR22, UR13, 0x1, URZ, 0xfc, !UPT ;  /* 0x000000010d167892 */ /* 0x000fe4000f8efc3f */
[----:B------:R-:W-:-:S04]  /*12a0*/  UIADD3 UR4, UR4, 0x7f, URZ ;  /* 0x0000007f04047890 */ /* 0x000fc8000fffe03f */
[----:B------:R-:W-:-:S04]  /*12b0*/  USHF.R.S32.HI UR5, URZ, 0x1f, UR4 ;  /* 0x0000001f3f057899 */ /* 0x000fc80008011404 */
[----:B------:R-:W-:-:S03]  /*12c0*/  ULEA.HI UR5, UR5, UR4, URZ, 0x7 ;  /* 0x0000000405057291 */ /* 0x000fc6000f8f383f */
[----:B------:R-:W-:Y:S01]  /*12d0*/  UMOV UR4, URZ ;  /* 0x0000003f00047c82 */ /* 0x000fe20008000000 */
[----:B------:R-:W-:-:S03]  /*12e0*/  USHF.R.S32.HI UR10, URZ, 0x7, UR5 ;  /* 0x000000073f0a7899 */ /* 0x000fc60008011405 */
[----:B------:R-:W-:-:S09]  /*12f0*/  UMOV UR5, URZ ;  /* 0x0000003f00057c82 */ /* 0x000fd20008000000 */
.L_x_553:
[----:B------:R-:W-:Y:S01]  /*1300*/  STL [R1+0x44c], RZ ;  /* 0x00044cff01007387 */ /* 0x000fe20000100800 */
[----:B--2---:R-:W2:Y:S01]  /*1310*/  S2UR UR18, SR_CgaCtaId ;  /* 0x00000000001279c3 */ /* 0x004ea20000008800 */
[----:B------:R-:W-:Y:S01]  /*1320*/  UMOV UR17, 0x400 ;  /* 0x0000040000117882 */ /* 0x000fe20000000000 */
[----:B------:R-:W-:Y:S01]  /*1330*/  UMOV UR6, URZ ;  /* 0x0000003f00067c82 */ /* 0x000fe20008000000 */
[----:B------:R-:W-:Y:S01]  /*1340*/  STL [R1+0x448], RZ ;  /* 0x000448ff01007387 */ /* 0x000fe20000100800 */
[----:B------:R-:W-:Y:S01]  /*1350*/  UMOV UR7, URZ ;  /* 0x0000003f00077c82 */ /* 0x000fe20008000000 */
[----:B------:R-:W-:Y:S01]  /*1360*/  UMOV UR8, URZ ;  /* 0x0000003f00087c82 */ /* 0x000fe20008000000 */
[----:B------:R-:W-:Y:S01]  /*1370*/  UMOV UR23, UR5 ;  /* 0x0000000500177c82 */ /* 0x000fe20008000000 */
[----:B------:R-:W-:Y:S01]  /*1380*/  STL [R1+0x444], RZ ;  /* 0x000444ff01007387 */ /* 0x000fe20000100800 */
[----:B-1----:R-:W1:Y:S01]  /*1390*/  LDC R2, c[0x0][0x28c] ;  /* 0x0000a300ff027b82 */ /* 0x002e620000000800 */
[----:B------:R-:W-:Y:S01]  /*13a0*/  UMOV UR24, UR4 ;  /* 0x0000000400187c82 */ /* 0x000fe20008000000 */
[----:B------:R-:W-:Y:S01]  /*13b0*/  CS2R R236, SRZ ;  /* 0x0000000000ec7805 */ /* 0x000fe2000001ff00 */
[----:B------:R-:W-:Y:S01]  /*13c0*/  STL [R1+0x440], RZ ;  /* 0x000440ff01007387 */ /* 0x000fe20000100800 */
[----:B------:R-:W-:-:S02]  /*13d0*/  CS2R R234, SRZ ;  /* 0x0000000000ea7805 */ /* 0x000fc4000001ff00 */
[----:B------:R-:W-:Y:S02]  /*13e0*/  CS2R R232, SRZ ;  /* 0x0000000000e87805 */ /* 0x000fe4000001ff00 */
[----:B------:R-:W-:Y:S01]  /*13f0*/  CS2R R230, SRZ ;  /* 0x0000000000e67805 */ /* 0x000fe2000001ff00 */
[----:B------:R-:W-:Y:S01]  /*1400*/  STL [R1+0x43c], RZ ;  /* 0x00043cff01007387 */ /* 0x000fe20000100800 */
[----:B------:R-:W-:Y:S02]  /*1410*/  CS2R R228, SRZ ;  /* 0x0000000000e47805 */ /* 0x000fe4000001ff00 */
[----:B------:R-:W-:Y:S02]  /*1420*/  CS2R R226, SRZ ;  /* 0x0000000000e27805 */ /* 0x000fe4000001ff00 */
        /* <DEDUP_REMOVED lines=14> */
[----:B-1----:R-:W-:Y:S02]  /*1510*/  ISETP.GE.AND P0, PT, R2, 0x1, PT ;  /* 0x000000010200780c */ /* 0x002fe40003f06270 */
        /* <DEDUP_REMOVED lines=40> */
[----:B0-----:R-:W-:Y:S02]  /*17a0*/  CS2R R16, SRZ ;  /* 0x0000000000107805 */ /* 0x001fe4000001ff00 */
        /* <DEDUP_REMOVED lines=94> */
[----:B------:R-:W-:-:S03]  /*1d90*/  CS2R R150, SRZ ;  /* 0x0000000000967805 */ /* 0x000fc6000001ff00 */
[----:B------:R-:W-:Y:S04]  /*1da0*/  STL [R1+0x3a0], RZ ;  /* 0x0003a0ff01007387 */ /* 0x000fe80000100800 */
        /* <DEDUP_REMOVED lines=104> */
[----:B------:R-:W-:Y:S04]  /*2430*/  STL [R1], RZ ;  /* 0x000000ff01007387 */ /* 0x000fe80000100800 */
        /* <DEDUP_REMOVED lines=39> */
[----:B------:R-:W-:Y:S01]  /*26b0*/  STL [R1+0xa0], RZ ;  /* 0x0000a0ff01007387 */ /* 0x000fe20000100800 */
[----:B------:R-:W0:Y:S03]  /*26c0*/  S2R R0, SR_TID.X ;  /* 0x0000000000007919 */ /* 0x000e260000002100 */
        /* <DEDUP_REMOVED lines=8> */
[----:B0-----:R-:W-:-:S03]  /*2750*/  LOP3.LUT R0, R0, 0x80, RZ, 0xc0, !PT ;  /* 0x0000008000007812 */ /* 0x001fc600078ec0ff */
[----:B------:R-:W-:Y:S01]  /*2760*/  STL [R1+0xc4], RZ ;  /* 0x0000c4ff01007387 */ /* 0x000fe20000100800 */
[----:B------:R-:W-:-:S03]  /*2770*/  SHF.R.U32.HI R0, RZ, 0x7, R0 ;  /* 0x00000007ff007819 */ /* 0x000fc60000011600 */
        /* <DEDUP_REMOVED lines=33> */
[----:B------:R-:W0:Y:S04]  /*2990*/  SHFL.IDX PT, R0, R0, RZ, 0x1f ;  /* 0x00001fff00007589 */ /* 0x000e2800000e0000 */
[----:B------:R1:W-:Y:S04]  /*29a0*/  STL [R1+0x14c], RZ ;  /* 0x00014cff01007387 */ /* 0x0003e80000100800 */
[----:B------:R1:W-:Y:S04]  /*29b0*/  STL [R1+0x150], RZ ;  /* 0x000150ff01007387 */ /* 0x0003e80000100800 */
[----:B------:R1:W-:Y:S04]  /*29c0*/  STL [R1+0x154], RZ ;  /* 0x000154ff01007387 */ /* 0x0003e80000100800 */
[----:B------:R1:W-:Y:S04]  /*29d0*/  STL [R1+0x158], RZ ;  /* 0x000158ff01007387 */ /* 0x0003e80000100800 */
[----:B------:R1:W-:Y:S04]  /*29e0*/  STL [R1+0x15c], RZ ;  /* 0x00015cff01007387 */ /* 0x0003e80000100800 */
[----:B------:R1:W-:Y:S01]  /*29f0*/  STL [R1+0x160], RZ ;  /* 0x000160ff01007387 */ /* 0x0003e20000100800 */
[----:B0-----:R-:W-:-:S03]  /*2a00*/  R2UR UR11, R0 ;  /* 0x00000000000b72ca */ /* 0x001fc600000e0000 */
[----:B------:R1:W-:Y:S04]  /*2a10*/  STL [R1+0x164], RZ ;  /* 0x000164ff01007387 */ /* 0x0003e80000100800 */
[----:B------:R1:W-:Y:S04]  /*2a20*/  STL [R1+0x168], RZ ;  /* 0x000168ff01007387 */ /* 0x0003e80000100800 */
[----:B------:R1:W-:Y:S02]  /*2a30*/  STL [R1+0x16c], RZ ;  /* 0x00016cff01007387 */ /* 0x0003e40000100800 */
[----:B------:R-:W-:-:S02]  /*2a40*/  ULEA.HI UR12, UR11, UR11, URZ, 0x1 ;  /* 0x0000000b0b0c7291 */ /* 0x000fc4000f8f083f */
[----:B------:R1:W-:Y:S02]  /*2a50*/  STL [R1+0x170], RZ ;  /* 0x000170ff01007387 */ /* 0x0003e40000100800 */
[----:B------:R-:W-:Y:S02]  /*2a60*/  ULOP3.LUT UR16, UR12, 0x7fffe, URZ, 0xc0, !UPT ;  /* 0x0007fffe0c107892 */ /* 0x000fe4000f8ec03f */
[----:B------:R1:W-:Y:S01]  /*2a70*/  STL [R1+0x174], RZ ;  /* 0x000174ff01007387 */ /* 0x0003e20000100800 */
[----:B--2---:R-:W-:Y:S02]  /*2a80*/  ULEA UR12, UR18, UR17, 0x18 ;  /* 0x00000011120c7291 */ /* 0x004fe4000f8ec03f */
[----:B------:R-:W-:Y:S01]  /*2a90*/  UIADD3 UR16, UR11, -UR16, URZ ;  /* 0x800000100b107290 */ /* 0x000fe2000fffe03f */
[----:B------:R1:W-:Y:S03]  /*2aa0*/  STL [R1+0x178], RZ ;  /* 0x000178ff01007387 */ /* 0x0003e60000100800 */
[----:B------:R-:W-:Y:S01]  /*2ab0*/  ULEA UR16, UR16, UR12, 0xd ;  /* 0x0000000c10107291 */ /* 0x000fe2000f8e683f */
[----:B------:R1:W-:Y:S03]  /*2ac0*/  STL [R1+0x17c], RZ ;  /* 0x00017cff01007387 */ /* 0x0003e60000100800 */
[----:B------:R-:W-:Y:S01]  /*2ad0*/  UIADD3 UR16, UR16, 0x100, URZ ;  /* 0x0000010010107890 */ /* 0x000fe2000fffe03f */
[----:B------:R1:W-:Y:S03]  /*2ae0*/  STL [R1+0x180], RZ ;  /* 0x000180ff01007387 */ /* 0x0003e60000100800 */
[----:B------:R-:W-:Y:S01]  /*2af0*/  USHF.R.U32.HI UR11, URZ, 0x4, UR16 ;  /* 0x000000043f0b7899 */ /* 0x000fe20008011610 */
[----:B------:R1:W-:Y:S03]  /*2b00*/  STL [R1+0x184], RZ ;  /* 0x000184ff01007387 */ /* 0x0003e60000100800 */
[----:B------:R-:W-:Y:S01]  /*2b10*/  ULOP3.LUT UR11, UR11, 0x3fff, URZ, 0xc0, !UPT ;  /* 0x00003fff0b0b7892 */ /* 0x000fe2000f8ec03f */
[----:B------:R1:W-:Y:S04]  /*2b20*/  STL [R1+0x188], RZ ;  /* 0x000188ff01007387 */ /* 0x0003e80000100800 */
        /* <DEDUP_REMOVED lines=28> */
[----:B------:R1:W-:Y:S01]  /*2cf0*/  STL [R1+0x1fc], RZ ;  /* 0x0001fcff01007387 */ /* 0x0003e20000100800 */
[----:B------:R-:W-:Y:S05]  /*2d00*/  @!P0 BRA `(.L_x_17) ;  /* 0x0000006000a88947 */ /* 0x000fea0003800000 */
[----:B------:R-:W-:-:S06]  /*2d10*/  UISETP.NE.AND UP0, UPT, UR22, 0x3, UPT ;  /* 0x000000031600788c */ /* 0x000fcc000bf05270 */
[----:B------:R-:W-:-:S13]  /*2d20*/  PLOP3.LUT P1, PT, PT, PT, UP0, 0x80, 0x0 ;  /* 0x000000000000781c */ /* 0x000fda0003f2f008 */
[----:B------:R-:W-:Y:S05]  /*2d30*/  @!P1 BRA `(.L_x_18) ;  /* 0x0000000000049947 */ /* 0x000fea0003800000 */
[----:B------:R-:W-:Y:S01]  /*2d40*/  BPT.TRAP 0x1 ;  /* 0x000000040000795c */ /* 0x000fe20000300000 */
.L_x_18:
[----:B------:R-:W-:Y:S01]  /*2d50*/  ULEA UR6, UR5, UR12, 0x3 ;  /* 0x0000000c05067291 */ /* 0x000fe2000f8e183f */
[----:B------:R-:W-:-:S05]  /*2d60*/  IMAD.U32 R0, RZ, RZ, UR4 ;  /* 0x00000004ff007e24 */ /* 0x000fca000f8e00ff */
[----:B------:R-:W-:-:S04]  /*2d70*/  SHF.L.U32 R0, R0, 0x1f, RZ ;  /* 0x0000001f00007819 */ /* 0x000fc800000006ff */
[----:B------:R0:W2:Y:S01]  /*2d80*/  SYNCS.PHASECHK.TRANS64.TRYWAIT P0, [UR6], R0 ;  /* 0x00000000ff0075a7 */ /* 0x0000a20008000146 */
[----:B------:R-:W-:Y:S05]  /*2d90*/  @!P1 BRA `(.L_x_19) ;  /* 0x0000000000049947 */ /* 0x000fea0003800000 */
[----:B------:R-:W-:Y:S01]  /*2da0*/  BPT.TRAP 0x1 ;  /* 0x000000040000795c */ /* 0x000fe20000300000 */
.L_x_19:
[----:B--2---:R-:W-:Y:S05]  /*2db0*/  @P0 BRA `(.L_x_20) ;  /* 0x0000000000080947 */ /* 0x004fea0003800000 */
[----:B------:R-:W2:Y:S02]  /*2dc0*/  SYNCS.PHASECHK.TRANS64.TRYWAIT P0, [UR6], R0 ;  /* 0x00000000ff0075a7 */ /* 0x000ea40008000146 */
[----:B--2---:R-:W-:Y:S05]  /*2dd0*/  @!P0 BRA `(.L_x_21) ;  /* 0x0000026c00888947 */ /* 0x004fea0003800000 */
.L_x_20:
[----:B------:R-:W-:Y:S01]  /*2de0*/  UIADD3 UR6, UR12, 0x20100, URZ ;  /* 0x000201000c067890 */ /* 0x000fe2000fffe03f */
[----:B------:R-:W-:Y:S01]  /*2df0*/  WARPGROUP.ARRIVE ;  /* 0x00000000000079c5 */ /* 0x000fe20000000000 */
[----:B------:R-:W-:Y:S02]  /*2e00*/  ULOP3.LUT UR7, UR11, 0x10000, URZ, 0xfc, !UPT ;  /* 0x000100000b077892 */ /* 0x000fe4000f8efc3f */
[----:B------:R-:W-:Y:S02]  /*2e10*/  USHF.R.U32.HI UR6, URZ, 0x4, UR6 ;  /* 0x000000043f067899 */ /* 0x000fe40008011606 */
[----:B------:R-:W-:Y:S02]  /*2e20*/  ULEA UR7, UR5, UR7, 0xb ;  /* 0x0000000705077291 */ /* 0x000fe4000f8e583f */
[----:B------:R-:W-:Y:S01]  /*2e30*/  ULOP3.LUT UR6, UR6, 0x3fff, URZ, 0xc0, !UPT ;  /* 0x00003fff06067892 */ /* 0x000fe2000f8ec03f */
[----:B------:R-:W-:Y:S01]  /*2e40*/  UMOV UR17, 0x40000040 ;  /* 0x4000004000117882 */ /* 0x000fe20000000000 */
[----:B------:R-:W-:-:S02]  /*2e50*/  UMOV UR19, 0x40000040 ;  /* 0x4000004000137882 */ /* 0x000fc40000000000 */
[----:B------:R-:W-:Y:S01]  /*2e60*/  ULOP3.LUT UR6, UR6, 0x10000, URZ, 0xfc, !UPT ;  /* 0x0001000006067892 */ /* 0x000fe2000f8efc3f */
[----:B------:R-:W-:-:S03]  /*2e70*/  UMOV UR16, UR7 ;  /* 0x0000000700107c82 */ /* 0x000fc60008000000 */
[----:B------:R-:W-:-:S07]  /*2e80*/  ULEA UR8, UR5, UR6, 0xb ;  /* 0x0000000605087291 */ /* 0x000fce000f8e583f */
[----:B------:R-:W-:Y:S02]  /*2e90*/  UMOV UR18, UR8 ;  /* 0x0000000800127c82 */ /* 0x000fe40008000000 */
[----:B------:R-:W-:Y:S01]  /*2ea0*/  QGMMA.64x256x32.F32.E5M2.E5M2 R24, gdesc[UR16], RZ, !UPT, gsb0 ;  /* 0x03e00000101879f3 */ /* 0x000fe2000c0038ff */
[----:B------:R-:W-:Y:S01]  /*2eb0*/  UIADD3 UR16, UR7, 0x400, URZ ;  /* 0x0000040007107890 */ /* 0x000fe2000fffe03f */
[----:B------:R-:W-:Y:S01]  /*2ec0*/  UMOV UR17, 0x40000040 ;  /* 0x4000004000117882 */ /* 0x000fe20000000000 */
[----:B------:R-:W-:Y:S02]  /*2ed0*/  WARPGROUP.DEPBAR.LE gsb0, 0x0 ;  /* 0x00008000000079c5 */ /* 0x000fe40000010000 */
[----:B------:R-:W-:Y:S04]  /*2ee0*/  STL.64 [R1], R24 ;  /* 0x0000001801007387 */ /* 0x000fe80000100a00 */
[----:B------:R-:W-:Y:S04]  /*2ef0*/  STL.64 [R1+0x8], R26 ;  /* 0x0000081a01007387 */ /* 0x000fe80000100a00 */
        /* <DEDUP_REMOVED lines=61> */
[----:B------:R3:W-:Y:S02]  /*32d0*/  STL.64 [R1+0x1f8], R150 ;  /* 0x0001f89601007387 */ /* 0x0007e40000100a00 */
[----:B---3--:R-:W-:-:S06]  /*32e0*/  WARPGROUP.ARRIVE ;  /* 0x00000000000079c5 */ /* 0x008fcc0000000000 */
[----:B------:R-:W-:Y:S03]  /*32f0*/  QGMMA.64x256x32.F32.E5M2.E5M2 R24, gdesc[UR16], RZ, !UPT, gsb0 ;  /* 0x03e00000101879f3 */ /* 0x000fe6000c0038ff */
[----:B------:R-:W-:Y:S02]  /*3300*/  WARPGROUP.DEPBAR.LE gsb0, 0x0 ;  /* 0x00008000000079c5 */ /* 0x000fe40000010000 */
        /* <DEDUP_REMOVED lines=63> */
[----:B------:R3:W-:Y:S04]  /*3700*/  STL.64 [R1+0x5d0], R24 ;  /* 0x0005d01801007387 */ /* 0x0007e80000100a00 */
[----:B---3--:R-:W3:Y:S04]  /*3710*/  LDL.LU.64 R24, [R1] ;  /* 0x0000000001187983 */ /* 0x008ee80000300a00 */
[----:B------:R-:W3:Y:S04]  /*3720*/  LDL.LU.64 R26, [R1+0x8] ;  /* 0x00000800011a7983 */ /* 0x000ee80000300a00 */
        /* <DEDUP_REMOVED lines=61> */
[----:B------:R-:W3:Y:S01]  /*3b00*/  LDL.LU.64 R150, [R1+0x1f8] ;  /* 0x0001f80001967983 */ /* 0x000ee20000300a00 */
[----:B------:R-:W-:-:S02]  /*3b10*/  UIADD3 UR16, UR7, 0x2, URZ ;  /* 0x0000000207107890 */ /* 0x000fc4000fffe03f */
[----:B------:R-:W-:Y:S01]  /*3b20*/  UIADD3 UR18, UR8, 0x2, URZ ;  /* 0x0000000208127890 */ /* 0x000fe2000fffe03f */
[----:B------:R-:W-:Y:S01]  /*3b30*/  UMOV UR17, 0x40000040 ;  /* 0x4000004000117882 */ /* 0x000fe20000000000 */
[----:B------:R-:W-:Y:S01]  /*3b40*/  UMOV UR19, 0x40000040 ;  /* 0x4000004000137882 */ /* 0x000fe20000000000 */
[----:B---3--:R-:W-:-:S06]  /*3b50*/  WARPGROUP.ARRIVE ;  /* 0x00000000000079c5 */ /* 0x008fcc0000000000 */
[----:B------:R-:W-:Y:S03]  /*3b60*/  QGMMA.64x256x32.F32.E5M2.E5M2 R24, gdesc[UR16], R24, gsb0 ;  /* 0x03e00000101879f3 */ /* 0x000fe60008003818 */
[----:B------:R-:W-:Y:S02]  /*3b70*/  WARPGROUP.DEPBAR.LE gsb0, 0x0 ;  /* 0x00008000000079c5 */ /* 0x000fe40000010000 */
[----:B------:R-:W-:Y:S01]  /*3b80*/  STL.64 [R1], R24 ;  /* 0x0000001801007387 */ /* 0x000fe20000100a00 */
[----:B------:R-:W-:Y:S02]  /*3b90*/  IMAD.MOV.U32 R2, RZ, RZ, R150 ;  /* 0x000000ffff027224 */ /* 0x000fe400078e0096 */
[----:B0-2---:R-:W-:Y:S01]  /*3ba0*/  IMAD.MOV.U32 R0, RZ, RZ, R151 ;  /* 0x000000ffff007224 */ /* 0x005fe200078e0097 */
[----:B------:R-:W-:Y:S01]  /*3bb0*/  STL.64 [R1+0x8], R26 ;  /* 0x0000081a01007387 */ /* 0x000fe20000100a00 */
[----:B------:R-:W-:-:S02]  /*3bc0*/  IMAD.MOV.U32 R4, RZ, RZ, R148 ;  /* 0x000000ffff047224 */ /* 0x000fc400078e0094 */
[----:B------:R-:W-:Y:S01]  /*3bd0*/  IMAD.MOV.U32 R3, RZ, RZ, R149 ;  /* 0x000000ffff037224 */ /* 0x000fe200078e0095 */
[----:B------:R-:W-:Y:S01]  /*3be0*/  STL.64 [R1+0x10], R28 ;  /* 0x0000101c01007387 */ /* 0x000fe20000100a00 */
[----:B------:R-:W-:Y:S02]  /*3bf0*/  IMAD.MOV.U32 R6, RZ, RZ, R146 ;  /* 0x000000ffff067224 */ /* 0x000fe400078e0092 */
[----:B------:R-:W-:Y:S01]  /*3c00*/  IMAD.MOV.U32 R5, RZ, RZ, R147 ;  /* 0x000000ffff057224 */ /* 0x000fe200078e0093 */
[----:B------:R-:W-:Y:S01]  /*3c10*/  STL.64 [R1+0x18], R30 ;  /* 0x0000181e01007387 */ /* 0x000fe20000100a00 */
[----:B------:R-:W-:Y:S02]  /*3c20*/  IMAD.MOV.U32 R8, RZ, RZ, R144 ;  /* 0x000000ffff087224 */ /* 0x000fe400078e0090 */
[----:B------:R-:W-:Y:S01]  /*3c30*/  IMAD.MOV.U32 R7, RZ, RZ, R145 ;  /* 0x000000ffff077224 */ /* 0x000fe200078e0091 */
        /* <DEDUP_REMOVED lines=18> */
[----:B------:R0:W-:Y:S01]  /*3d60*/  STL [R1+0x50], R44 ;  /* 0x0000502c01007387 */ /* 0x0001e20000100800 */
[----:B------:R-:W-:-:S02]  /*3d70*/  IMAD.MOV.U32 R22, RZ, RZ, R130 ;  /* 0x000000ffff167224 */ /* 0x000fc400078e0082 */
[----:B------:R-:W-:Y:S01]  /*3d80*/  IMAD.MOV.U32 R21, RZ, RZ, R131 ;  /* 0x000000ffff157224 */ /* 0x000fe200078e0083 */
[----:B------:R-:W2:Y:S01]  /*3d90*/  LDL.LU.64 R150, [R1+0x7c8] ;  /* 0x0007c80001967983 */ /* 0x000ea20000300a00 */
[----:B------:R-:W-:Y:S02]  /*3da0*/  IMAD.MOV.U32 R212, RZ, RZ, R128 ;  /* 0x000000ffffd47224 */ /* 0x000fe400078e0080 */
[----:B------:R-:W-:Y:S01]  /*3db0*/  IMAD.MOV.U32 R23, RZ, RZ, R129 ;  /* 0x000000ffff177224 */ /* 0x000fe200078e0081 */
[----:B------:R-:W2:Y:S01]  /*3dc0*/  LDL.LU.64 R148, [R1+0x7c0] ;  /* 0x0007c00001947983 */ /* 0x000ea20000300a00 */
[----:B------:R-:W-:Y:S02]  /*3dd0*/  IMAD.MOV.U32 R210, RZ, RZ, R126 ;  /* 0x000000ffffd27224 */ /* 0x000fe400078e007e */
[----:B------:R-:W-:Y:S01]  /*3de0*/  IMAD.MOV.U32 R211, RZ, RZ, R127 ;  /* 0x000000ffffd37224 */ /* 0x000fe200078e007f */
[----:B------:R-:W2:Y:S01]  /*3df0*/  LDL.LU.64 R146, [R1+0x7b8] ;  /* 0x0007b80001927983 */ /* 0x000ea20000300a00 */
        /* <DEDUP_REMOVED lines=120> */
[----:B------:R-:W-:-:S03]  /*4580*/  IMAD.MOV.U32 R235, RZ, RZ, R45 ;  /* 0x000000ffffeb7224 */ /* 0x000fc600078e002d */
[----:B------:R-:W2:Y:S04]  /*4590*/  LDL.LU.64 R64, [R1+0x670] ;  /* 0x0006700001407983 */ /* 0x000ea80000300a00 */
        /* <DEDUP_REMOVED lines=9> */
[----:B0-----:R-:W2:Y:S04]  /*4630*/  LDL.LU.64 R44, [R1+0x620] ;  /* 0x00062000012c7983 */ /* 0x001ea80000300a00 */
        /* <DEDUP_REMOVED lines=9> */
[----:B------:R-:W2:Y:S01]  /*46d0*/  LDL.LU.64 R24, [R1+0x5d0] ;  /* 0x0005d00001187983 */ /* 0x000ea20000300a00 */
[----:B------:R-:W-:Y:S01]  /*46e0*/  UIADD3 UR16, UR7, 0x402, URZ ;  /* 0x0000040207107890 */ /* 0x000fe2000fffe03f */
[----:B------:R-:W-:Y:S01]  /*46f0*/  UMOV UR17, 0x40000040 ;  /* 0x4000004000117882 */ /* 0x000fe20000000000 */
[----:B--2---:R-:W-:-:S07]  /*4700*/  WARPGROUP.ARRIVE ;  /* 0x00000000000079c5 */ /* 0x004fce0000000000 */
[----:B------:R-:W-:Y:S03]  /*4710*/  QGMMA.64x256x32.F32.E5M2.E5M2 R24, gdesc[UR16], R24, gsb0 ;  /* 0x03e00000101879f3 */ /* 0x000fe60008003818 */
        /* <DEDUP_REMOVED lines=23> */
[----:B0-----:R-:W2:Y:S04]  /*4890*/  LDL.LU R108, [R1] ;  /* 0x00000000016c7983 */ /* 0x001ea80000300800 */
[----:B------:R-:W2:Y:S04]  /*48a0*/  LDL.LU R109, [R1+0x4] ;  /* 0x00000400016d7983 */ /* 0x000ea80000300800 */
        /* <DEDUP_REMOVED lines=18> */
[----:B------:R-:W2:Y:S01]  /*49d0*/  LDL.LU R128, [R1+0x50] ;  /* 0x0000500001807983 */ /* 0x000ea20000300800 */
[----:B------:R-:W-:-:S02]  /*49e0*/  IMAD.MOV.U32 R129, RZ, RZ, R235 ;  /* 0x000000ffff817224 */ /* 0x000fc400078e00eb */
[----:B------:R-:W-:Y:S02]  /*49f0*/  IMAD.MOV.U32 R130, RZ, RZ, R234 ;  /* 0x000000ffff827224 */ /* 0x000fe400078e00ea */
[----:B------:R-:W-:Y:S02]  /*4a00*/  IMAD.MOV.U32 R131, RZ, RZ, R233 ;  /* 0x000000ffff837224 */ /* 0x000fe400078e00e9 */
[----:B------:R-:W-:Y:S02]  /*4a10*/  IMAD.MOV.U32 R132, RZ, RZ, R232 ;  /* 0x000000ffff847224 */ /* 0x000fe400078e00e8 */
[----:B------:R-:W-:Y:S02]  /*4a20*/  IMAD.MOV.U32 R133, RZ, RZ, R231 ;  /* 0x000000ffff857224 */ /* 0x000fe400078e00e7 */
[----:B------:R-:W-:Y:S02]  /*4a30*/  IMAD.MOV.U32 R134, RZ, RZ, R230 ;  /* 0x000000ffff867224 */ /* 0x000fe400078e00e6 */
        /* <DEDUP_REMOVED lines=39> */
[----:B------:R-:W-:Y:S01]  /*4cb0*/  IMAD.MOV.U32 R235, RZ, RZ, R0 ;  /* 0x000000ffffeb7224 */ /* 0x000fe200078e0000 */
[----:B------:R-:W-:Y:S02]  /*4cc0*/  UIADD3 UR16, UR7, 0x4, URZ ;  /* 0x0000000407107890 */ /* 0x000fe4000fffe03f */
[----:B------:R-:W-:Y:S01]  /*4cd0*/  UIADD3 UR18, UR8, 0x4, URZ ;  /* 0x0000000408127890 */ /* 0x000fe2000fffe03f */
[----:B------:R-:W-:Y:S01]  /*4ce0*/  UMOV UR17, 0x40000040 ;  /* 0x4000004000117882 */ /* 0x000fe20000000000 */
[----:B------:R-:W-:Y:S01]  /*4cf0*/  UMOV UR19, 0x40000040 ;  /* 0x4000004000137882 */ /* 0x000fe20000000000 */
[----:B--2---:R-:W-:-:S06]  /*4d00*/  WARPGROUP.ARRIVE ;  /* 0x00000000000079c5 */ /* 0x004fcc0000000000 */
[----:B------:R-:W-:Y:S03]  /*4d10*/  QGMMA.64x256x32.F32.E5M2.E5M2 R108, gdesc[UR16], R108, gsb0 ;  /* 0x03e00000106c79f3 */ /* 0x000fe6000800386c */
        /* <DEDUP_REMOVED lines=183> */
[----:B0-----:R-:W2:Y:S04]  /*5890*/  LDL.LU.64 R108, [R1] ;  /* 0x00000000016c7983 */ /* 0x001ea80000300a00 */
        /* <DEDUP_REMOVED lines=63> */
[----:B------:R-:W-:-:S02]  /*5c90*/  UIADD3 UR16, UR7, 0x6, URZ ;  /* 0x0000000607107890 */ /* 0x000fc4000fffe03f */
[----:B------:R-:W-:Y:S01]  /*5ca0*/  UIADD3 UR18, UR8, 0x6, URZ ;  /* 0x0000000608127890 */ /* 0x000fe2000fffe03f */
[----:B------:R-:W-:Y:S01]  /*5cb0*/  UMOV UR17, 0x40000040 ;  /* 0x4000004000117882 */ /* 0x000fe20000000000 */
[----:B------:R-:W-:Y:S01]  /*5cc0*/  UMOV UR19, 0x40000040 ;  /* 0x4000004000137882 */ /* 0x000fe20000000000 */
        /* <DEDUP_REMOVED lines=93> */
[----:B0-----:R-:W3:Y:S04]  /*62a0*/  LDL.LU.64 R150, [R1+0x518] ;  /* 0x0005180001967983 */ /* 0x001ee80000300a00 */
        /* <DEDUP_REMOVED lines=21> */
[----:B------:R-:W-:Y:S01]  /*6400*/  UIADD3 UR16, UR7, 0x406, URZ ;  /* 0x0000040607107890 */ /* 0x000fe2000fffe03f */
[----:B------:R-:W-:-:S02]  /*6410*/  UMOV UR17, 0x40000040 ;  /* 0x4000004000117882 */ /* 0x000fc40000000000 */
[----:B------:R0:W-:Y:S01]  /*6420*/  STL [R1+0x2d0], RZ ;  /* 0x0002d0ff01007387 */ /* 0x0001e20000100800 */
[----:B------:R-:W-:-:S03]  /*6430*/  ULDC UR7, c[0x0][0x50c] ;  /* 0x0001430000077ab9 */ /* 0x000fc60000000800 */
        /* <DEDUP_REMOVED lines=37> */
[----:B---3--:R-:W-:-:S06]  /*6690*/  WARPGROUP.ARRIVE ;  /* 0x00000000000079c5 */ /* 0x008fcc0000000000 */
[----:B------:R-:W-:Y:S01]  /*66a0*/  QGMMA.64x256x32.F32.E5M2.E5M2 R24, gdesc[UR16], R24, gsb0 ;  /* 0x03e00000101879f3 */ /* 0x000fe20008003818 */
[----:B------:R0:W-:Y:S04]  /*66b0*/  STL [R1+0x238], RZ ;  /* 0x000238ff01007387 */ /* 0x0001e80000100800 */
[----:B------:R0:W-:Y:S04]  /*66c0*/  STL [R1+0x234], RZ ;  /* 0x000234ff01007387 */ /* 0x0001e80000100800 */
[----:B------:R0:W-:Y:S04]  /*66d0*/  STL [R1+0x230], RZ ;  /* 0x000230ff01007387 */ /* 0x0001e80000100800 */
[----:B------:R0:W-:Y:S04]  /*66e0*/  STL [R1+0x22c], RZ ;  /* 0x00022cff01007387 */ /* 0x0001e80000100800 */
[----:B------:R0:W-:Y:S04]  /*66f0*/  STL [R1+0x228], RZ ;  /* 0x000228ff01007387 */ /* 0x0001e80000100800 */
[----:B------:R0:W-:Y:S01]  /*6700*/  STL [R1+0x224], RZ ;  /* 0x000224ff01007387 */ /* 0x0001e20000100800 */
[----:B------:R-:W-:-:S03]  /*6710*/  UISETP.NE.AND UP0, UPT, UR7, 0x4, UPT ;  /* 0x000000040700788c */ /* 0x000fc6000bf05270 */
[----:B------:R0:W-:Y:S04]  /*6720*/  STL [R1+0x220], RZ ;  /* 0x000220ff01007387 */ /* 0x0001e80000100800 */
[----:B------:R0:W-:Y:S04]  /*6730*/  STL [R1+0x21c], RZ ;  /* 0x00021cff01007387 */ /* 0x0001e80000100800 */
[----:B------:R0:W-:Y:S04]  /*6740*/  STL [R1+0x218], RZ ;  /* 0x000218ff01007387 */ /* 0x0001e80000100800 */
[----:B------:R0:W-:Y:S01]  /*6750*/  STL [R1+0x214], RZ ;  /* 0x000214ff01007387 */ /* 0x0001e20000100800 */
[----:B------:R-:W-:-:S03]  /*6760*/  USEL UR7, URZ, 0x1, UP0 ;  /* 0x000000013f077887 */ /* 0x000fc60008000000 */
[----:B------:R0:W-:Y:S04]  /*6770*/  STL [R1+0x210], RZ ;  /* 0x000210ff01007387 */ /* 0x0001e80000100800 */
[----:B------:R0:W-:Y:S04]  /*6780*/  STL [R1+0x20c], RZ ;  /* 0x00020cff01007387 */ /* 0x0001e80000100800 */
[----:B------:R0:W-:Y:S04]  /*6790*/  STL [R1+0x208], RZ ;  /* 0x000208ff01007387 */ /* 0x0001e80000100800 */
[----:B------:R0:W-:Y:S04]  /*67a0*/  STL [R1+0x204], RZ ;  /* 0x000204ff01007387 */ /* 0x0001e80000100800 */
[----:B------:R0:W-:Y:S01]  /*67b0*/  STL [R1+0x200], RZ ;  /* 0x000200ff01007387 */ /* 0x0001e20000100800 */
[----:B------:R-:W-:Y:S01]  /*67c0*/  ISETP.NE.AND P0, PT, RZ, UR7, PT ;  /* 0x00000007ff007c0c */ /* 0x000fe2000bf05270 */
[----:B------:R-:W-:Y:S01]  /*67d0*/  UMOV UR6, 0x4 ;  /* 0x0000000400067882 */ /* 0x000fe20000000000 */
[----:B------:R-:W-:Y:S01]  /*67e0*/  IMAD.MOV.U32 R0, RZ, RZ, R235 ;  /* 0x000000ffff007224 */ /* 0x000fe200078e00eb */
[----:B------:R-:W-:-:S02]  /*67f0*/  CS2R R236, SRZ ;  /* 0x0000000000ec7805 */ /* 0x000fc4000001ff00 */
[----:B--2---:R-:W-:Y:S02]  /*6800*/  CS2R R234, SRZ ;  /* 0x0000000000ea7805 */ /* 0x004fe4000001ff00 */
[----:B------:R-:W-:Y:S02]  /*6810*/  CS2R R232, SRZ ;  /* 0x0000000000e87805 */ /* 0x000fe4000001ff00 */
[----:B------:R-:W-:Y:S02]  /*6820*/  CS2R R230, SRZ ;  /* 0x0000000000e67805 */ /* 0x000fe4000001ff00 */
[----:B------:R-:W-:Y:S02]  /*6830*/  CS2R R228, SRZ ;  /* 0x0000000000e47805 */ /* 0x000fe4000001ff00 */
[----:B------:R-:W-:Y:S02]  /*6840*/  CS2R R226, SRZ ;  /* 0x0000000000e27805 */ /* 0x000fe4000001ff00 */
[----:B------:R-:W-:-:S02]  /*6850*/  CS2R R224, SRZ ;  /* 0x0000000000e07805 */ /* 0x000fc4000001ff00 */
[----:B------:R-:W-:Y:S02]  /*6860*/  CS2R R222, SRZ ;  /* 0x0000000000de7805 */ /* 0x000fe4000001ff00 */
        /* <DEDUP_REMOVED lines=45> */
[----:B------:R-:W-:Y:S01]  /*6b40*/  CS2R R2, SRZ ;  /* 0x0000000000027805 */ /* 0x000fe2000001ff00 */
[----:B------:R-:W-:Y:S02]  /*6b50*/  WARPGROUP.DEPBAR.LE gsb0, 0x0 ;  /* 0x00008000000079c5 */ /* 0x000fe40000010000 */
[----:B0-----:R-:W-:Y:S05]  /*6b60*/  @!P0 BRA `(.L_x_22) ;  /* 0x0000002000f88947 */ /* 0x001fea0003800000 */
[----:B------:R-:W2:Y:S04]  /*6b70*/  LDL R2, [R1] ;  /* 0x0000000001027983 */ /* 0x000ea80000100800 */
[----:B------:R-:W3:Y:S04]  /*6b80*/  LDL R3, [R1+0x4] ;  /* 0x0000040001037983 */ /* 0x000ee80000100800 */
[----:B------:R-:W4:Y:S04]  /*6b90*/  LDL R4, [R1+0x8] ;  /* 0x0000080001047983 */ /* 0x000f280000100800 */
[----:B------:R-:W5:Y:S04]  /*6ba0*/  LDL R5, [R1+0xc] ;  /* 0x00000c0001057983 */ /* 0x000f680000100800 */
        /* <DEDUP_REMOVED lines=102> */
[----:B------:R0:W-:Y:S04]  /*7210*/  STL [R1+0x4c0], R131 ;  /* 0x0004c08301007387 */ /* 0x0001e80000100800 */
[----:B0-----:R-:W5:Y:S04]  /*7220*/  LDL R131, [R1+0x1a8] ;  /* 0x0001a80001837983 */ /* 0x001f680000100800 */
        /* <DEDUP_REMOVED lines=39> */
[----:B0-----:R-:W5:Y:S01]  /*74a0*/  LDL R151, [R1+0x1f8] ;  /* 0x0001f80001977983 */ /* 0x001f620000100800 */
[----:B------:R-:W-:-:S01]  /*74b0*/  FADD R0, RZ, R0 ;  /* 0x00000000ff007221 */ /* 0x000fc20000000000 */
[----:B--2---:R-:W-:Y:S01]  /*74c0*/  FADD R2, RZ, R2 ;  /* 0x00000002ff027221 */ /* 0x004fe20000000000 */
[----:B---3--:R-:W-:-:S01]  /*74d0*/  FADD R3, RZ, R3 ;  /* 0x00000003ff037221 */ /* 0x008fc20000000000 */
[----:B----4-:R-:W-:Y:S01]  /*74e0*/  FADD R4, RZ, R4 ;  /* 0x00000004ff047221 */ /* 0x010fe20000000000 */
[----:B-----5:R-:W-:-:S01]  /*74f0*/  FADD R5, RZ, R5 ;  /* 0x00000005ff057221 */ /* 0x020fc20000000000 */
[----:B------:R-:W-:Y:S01]  /*7500*/  FADD R6, RZ, R6 ;  /* 0x00000006ff067221 */ /* 0x000fe20000000000 */
[----:B------:R-:W-:-:S01]  /*7510*/  FADD R7, RZ, R7 ;  /* 0x00000007ff077221 */ /* 0x000fc20000000000 */
        /* <DEDUP_REMOVED lines=14> */
[----:B------:R-:W2:Y:S01]  /*7600*/  LDL.LU R131, [R1+0x4c0] ;  /* 0x0004c00001837983 */ /* 0x000ea20000300800 */
        /* <DEDUP_REMOVED lines=13> */
[----:B------:R-:W3:Y:S01]  /*76e0*/  LDL.LU R132, [R1+0x4bc] ;  /* 0x0004bc0001847983 */ /* 0x000ee20000300800 */
        /* <DEDUP_REMOVED lines=16> */
[----:B------:R0:W-:Y:S01]  /*77f0*/  STL [R1+0x200], R133 ;  /* 0x0002008501007387 */ /* 0x0001e20000100800 */
        /* <DEDUP_REMOVED lines=9> */
[----:B0-----:R-:W4:Y:S01]  /*7890*/  LDL.LU R133, [R1+0x4b8] ;  /* 0x0004b80001857983 */ /* 0x001f220000300800 */
[----:B------:R-:W-:-:S01]  /*78a0*/  FADD R184, RZ, R184 ;  /* 0x000000b8ffb87221 */ /* 0x000fc20000000000 */
[----:B------:R-:W-:Y:S01]  /*78b0*/  FADD R185, RZ, R185 ;  /* 0x000000b9ffb97221 */ /* 0x000fe20000000000 */
[----:B------:R-:W-:-:S01]  /*78c0*/  FADD R186, RZ, R186 ;  /* 0x000000baffba7221 */ /* 0x000fc20000000000 */
        /* <DEDUP_REMOVED lines=10> */
[----:B0-----:R-:W5:Y:S01]  /*7970*/  LDL.LU R134, [R1+0x4b4] ;  /* 0x0004b40001867983 */ /* 0x001f620000300800 */
        /* <DEDUP_REMOVED lines=52> */
[----:B0-----:R-:W5:Y:S04]  /*7cc0*/  LDL.LU R138, [R1+0x4a4] ;  /* 0x0004a400018a7983 */ /* 0x001f680000300800 */
[----:B------:R0:W-:Y:S01]  /*7cd0*/  STL [R1+0x218], R139 ;  /* 0x0002188b01007387 */ /* 0x0001e20000100800 */
[----:B------:R-:W-:-:S03]  /*7ce0*/  FADD R140, RZ, R140 ;  /* 0x0000008cff8c7221 */ /* 0x000fc60000000000 */
        /* <DEDUP_REMOVED lines=34> */
[----:B------:R0:W-:Y:S04]  /*7f10*/  STL [R1+0x248], R151 ;  /* 0x0002489701007387 */ /* 0x0001e80000100800 */
[----:B0-----:R-:W5:Y:S04]  /*7f20*/  LDL.LU R151, [R1+0x470] ;  /* 0x0004700001977983 */ /* 0x001f680000300800 */
[----:B------:R0:W-:Y:S02]  /*7f30*/  STL [R1+0x24c], R0 ;  /* 0x00024c0001007387 */ /* 0x0001e40000100800 */
[----:B0-----:R-:W-:-:S05]  /*7f40*/  FADD R0, RZ, R24 ;  /* 0x00000018ff007221 */ /* 0x001fca0000000000 */
        /* <DEDUP_REMOVED lines=213> */
[----:B--2---:R-:W-:-:S05]  /*8ca0*/  FADD R0, RZ, R131 ;  /* 0x00000083ff007221 */ /* 0x004fca0000000000 */
[----:B------:R3:W-:Y:S02]  /*8cb0*/  STL [R1+0x3fc], R0 ;  /* 0x0003fc0001007387 */ /* 0x0007e40000100800 */
[----:B---3--:R-:W-:-:S05]  /*8cc0*/  FADD R0, RZ, R132 ;  /* 0x00000084ff007221 */ /* 0x008fca0000000000 */
[----:B------:R4:W-:Y:S02]  /*8cd0*/  STL [R1+0x400], R0 ;  /* 0x0004000001007387 */ /* 0x0009e40000100800 */
[----:B----4-:R-:W-:-:S05]  /*8ce0*/  FADD R0, RZ, R133 ;  /* 0x00000085ff007221 */ /* 0x010fca0000000000 */
[----:B------:R5:W-:Y:S02]  /*8cf0*/  STL [R1+0x404], R0 ;  /* 0x0004040001007387 */ /* 0x000be40000100800 */
[----:B-----5:R-:W-:-:S05]  /*8d00*/  FADD R0, RZ, R134 ;  /* 0x00000086ff007221 */ /* 0x020fca0000000000 */
        /* <DEDUP_REMOVED lines=34> */
[----:B------:R0:W-:Y:S01]  /*8f30*/  STL [R1+0x44c], R0 ;  /* 0x00044c0001007387 */ /* 0x0001e20000100800 */
[----:B------:R-:W-:-:S05]  /*8f40*/  UMOV UR6, URZ ;  /* 0x0000003f00067c82 */ /* 0x000fca0008000000 */
.L_x_22:
[----:B------:R-:W-:Y:S01]  /*8f50*/  UIADD3 UR23, UR5, 0x1, URZ ;  /* 0x0000000105177890 */ /* 0x000fe2000fffe03f */
[----:B------:R-:W-:-:S03]  /*8f60*/  UMOV UR8, 0x1 ;  /* 0x0000000100087882 */ /* 0x000fc60000000000 */
[----:B------:R-:W-:-:S04]  /*8f70*/  UISETP.NE.AND UP0, UPT, UR23, 0x4, UPT ;  /* 0x000000041700788c */ /* 0x000fc8000bf05270 */
[----:B------:R-:W-:Y:S02]  /*8f80*/  USEL UR24, URZ, 0x1, UP0 ;  /* 0x000000013f187887 */ /* 0x000fe40008000000 */
[----:B------:R-:W-:Y:S02]  /*8f90*/  USEL UR23, UR23, URZ, UP0 ;  /* 0x0000003f17177287 */ /* 0x000fe40008000000 */
[----:B------:R-:W-:-:S12]  /*8fa0*/  ULOP3.LUT UR24, UR4, UR24, URZ, 0x3c, !UPT ;  /* 0x0000001804187292 */ /* 0x000fd8000f8e3c3f */
.L_x_17:
[----:B------:R-:W-:-:S04]  /*8fb0*/  UISETP.LT.AND UP0, UPT, UR10, 0x1, UPT ;  /* 0x000000010a00788c */ /* 0x000fc8000bf01270 */
[----:B------:R-:W-:-:S04]  /*8fc0*/  USEL UR16, UR10, 0x1, UP0 ;  /* 0x000000010a107887 */ /* 0x000fc80008000000 */
[----:B------:R-:W-:-:S04]  /*8fd0*/  UIADD3 UR26, UR10, -UR16, URZ ;  /* 0x800000100a1a7290 */ /* 0x000fc8000fffe03f */
[----:B------:R-:W-:-:S06]  /*8fe0*/  UISETP.GE.AND UP0, UPT, UR26, 0x1, UPT ;  /* 0x000000011a00788c */ /* 0x000fcc000bf06270 */
[----:B------:R-:W-:-:S13]  /*8ff0*/  PLOP3.LUT P0, PT, PT, PT, UP0, 0x80, 0x0 ;  /* 0x000000000000781c */ /* 0x000fda0003f0f008 */
[----:B------:R-:W-:Y:S05]  /*9000*/  @!P0 BRA `(.L_x_23) ;  /* 0x00000088009c8947 */ /* 0x000fea0003800000 */
[----:B------:R-:W-:Y:S01]  /*9010*/  UMOV UR25, UR5 ;  /* 0x0000000500197c82 */ /* 0x000fe20008000000 */
[----:B------:R-:W-:-:S05]  /*9020*/  ULDC UR27, c[0x0][0x50c] ;  /* 0x00014300001b7ab9 */ /* 0x000fca0000000800 */
.L_x_31:
[----:B------:R-:W-:-:S06]  /*9030*/  UISETP.NE.AND UP0, UPT, UR22, 0x3, UPT ;  /* 0x000000031600788c */ /* 0x000fcc000bf05270 */
[----:B------:R-:W-:-:S13]  /*9040*/  PLOP3.LUT P1, PT, PT, PT, UP0, 0x80, 0x0 ;  /* 0x000000000000781c */ /* 0x000fda0003f2f008 */
[----:B-----5:R-:W-:Y:S05]  /*9050*/  @!P1 BRA `(.L_x_24) ;  /* 0x0000000000049947 */ /* 0x020fea0003800000 */
[----:B------:R-:W-:Y:S01]  /*9060*/  BPT.TRAP 0x1 ;  /* 0x000000040000795c */ /* 0x000fe20000300000 */
.L_x_24:
[----:B------:R-:W2:Y:S01]  /*9070*/  S2UR UR16, SR_CgaCtaId ;  /* 0x00000000001079c3 */ /* 0x000ea20000008800 */
[----:B------:R-:W-:Y:S01]  /*9080*/  UMOV UR12, 0x400 ;  /* 0x00000400000c7882 */ /* 0x000fe20000000000 */
[----:B0-----:R-:W-:-:S05]  /*9090*/  IMAD.U32 R0, RZ, RZ, UR24 ;  /* 0x00000018ff007e24 */ /* 0x001fca000f8e00ff */
[----:B------:R-:W-:Y:S01]  /*90a0*/  SHF.L.U32 R0, R0, 0x1f, RZ ;  /* 0x0000001f00007819 */ /* 0x000fe200000006ff */
[----:B--2---:R-:W-:-:S04]  /*90b0*/  ULEA UR12, UR16, UR12, 0x18 ;  /* 0x0000000c100c7291 */ /* 0x004fc8000f8ec03f */
[----:B------:R-:W-:-:S09]  /*90c0*/  ULEA UR16, UR23, UR12, 0x3 ;  /* 0x0000000c17107291 */ /* 0x000fd2000f8e183f */
[----:B------:R0:W2:Y:S01]  /*90d0*/  SYNCS.PHASECHK.TRANS64.TRYWAIT P0, [UR16], R0 ;  /* 0x00000000ff0075a7 */ /* 0x0000a20008000150 */
[----:B------:R-:W-:Y:S05]  /*90e0*/  @!P1 BRA `(.L_x_25) ;  /* 0x0000000000049947 */ /* 0x000fea0003800000 */
[----:B------:R-:W-:Y:S01]  /*90f0*/  BPT.TRAP 0x1 ;  /* 0x000000040000795c */ /* 0x000fe20000300000 */
.L_x_25:
[----:B--2---:R-:W-:Y:S05]  /*9100*/  @P0 BRA `(.L_x_26) ;  /* 0x0000000000080947 */ /* 0x004fea0003800000 */
[----:B------:R-:W2:Y:S02]  /*9110*/  SYNCS.PHASECHK.TRANS64.TRYWAIT P0, [UR16], R0 ;  /* 0x00000000ff0075a7 */ /* 0x000ea40008000150 */
[----:B--2---:R-:W-:Y:S05]  /*9120*/  @!P0 BRA `(.L_x_27) ;  /* 0x0000020800cc8947 */ /* 0x004fea0003800000 */
.L_x_26:
        /* <DEDUP_REMOVED lines=64> */
[----:B--2---:R-:W2:Y:S04]  /*9530*/  LDL.LU.64 R108, [R1] ;  /* 0x00000000016c7983 */ /* 0x004ea80000300a00 */
        /* <DEDUP_REMOVED lines=64> */
[----:B------:R-:W-:Y:S01]  /*9940*/  UISETP.NE.AND UP0, UPT, UR7, URZ, UPT ;  /* 0x0000003f0700728c */ /* 0x000fe2000bf05270 */
[----:B------:R-:W-:Y:S01]  /*9950*/  STL [R1+0x8c4], R23 ;  /* 0x0008c41701007387 */ /* 0x000fe20000100800 */
[----:B------:R-:W-:Y:S02]  /*9960*/  USHF.R.U32.HI UR16, URZ, 0x4, UR16 ;  /* 0x000000043f107899 */ /* 0x000fe40008011610 */
[----:B------:R-:W-:Y:S01]  /*9970*/  USEL UR8, UR8, URZ, !UP0 ;  /* 0x0000003f08087287 */ /* 0x000fe2000c000000 */
[----:B------:R-:W-:Y:S01]  /*9980*/  STL [R1+0x8c0], R22 ;  /* 0x0008c01601007387 */ /* 0x000fe20000100800 */
[----:B------:R-:W-:Y:S02]  /*9990*/  ULOP3.LUT UR16, UR16, 0x3fff, URZ, 0xc0, !UPT ;  /* 0x00003fff10107892 */ /* 0x000fe4000f8ec03f */
[----:B------:R-:W-:Y:S01]  /*99a0*/  UISETP.NE.U32.AND UP0, UPT, UR8, URZ, UPT ;  /* 0x0000003f0800728c */ /* 0x000fe2000bf05070 */
[----:B------:R-:W-:Y:S01]  /*99b0*/  STL [R1+0x8bc], R21 ;  /* 0x0008bc1501007387 */ /* 0x000fe20000100800 */
[----:B------:R-:W-:-:S02]  /*99c0*/  ULOP3.LUT UR7, UR11, 0x10000, URZ, 0xfc, !UPT ;  /* 0x000100000b077892 */ /* 0x000fc4000f8efc3f */
[----:B------:R-:W-:Y:S01]  /*99d0*/  ULOP3.LUT UR8, UR16, 0x10000, URZ, 0xfc, !UPT ;  /* 0x0001000010087892 */ /* 0x000fe2000f8efc3f */
[----:B------:R-:W-:Y:S01]  /*99e0*/  STL [R1+0x8b8], R20 ;  /* 0x0008b81401007387 */ /* 0x000fe20000100800 */
[----:B------:R-:W-:Y:S02]  /*99f0*/  ULEA UR7, UR23, UR7, 0xb ;  /* 0x0000000717077291 */ /* 0x000fe4000f8e583f */
[----:B------:R-:W-:Y:S01]  /*9a00*/  ULEA UR8, UR23, UR8, 0xb ;  /* 0x0000000817087291 */ /* 0x000fe2000f8e583f */
[----:B------:R-:W-:Y:S01]  /*9a10*/  STL [R1+0x8b4], R19 ;  /* 0x0008b41301007387 */ /* 0x000fe20000100800 */
[----:B------:R-:W-:Y:S01]  /*9a20*/  UMOV UR17, 0x40000040 ;  /* 0x4000004000117882 */ /* 0x000fe20000000000 */
[----:B------:R-:W-:Y:S02]  /*9a30*/  UMOV UR19, 0x40000040 ;  /* 0x4000004000137882 */ /* 0x000fe40000000000 */
[----:B------:R-:W-:Y:S01]  /*9a40*/  UMOV UR16, UR7 ;  /* 0x0000000700107c82 */ /* 0x000fe20008000000 */
[----:B------:R-:W-:Y:S01]  /*9a50*/  STL [R1+0x8b0], R18 ;  /* 0x0008b01201007387 */ /* 0x000fe20000100800 */
[----:B------:R-:W-:-:S03]  /*9a60*/  UMOV UR18, UR8 ;  /* 0x0000000800127c82 */ /* 0x000fc60008000000 */
[----:B------:R-:W-:Y:S04]  /*9a70*/  STL [R1+0x8ac], R17 ;  /* 0x0008ac1101007387 */ /* 0x000fe80000100800 */
        /* <DEDUP_REMOVED lines=14> */
[----:B-----5:R-:W-:Y:S01]  /*9b60*/  STL [R1+0x870], R2 ;  /* 0x0008700201007387 */ /* 0x020fe20000100800 */
[----:B--2---:R-:W-:-:S06]  /*9b70*/  WARPGROUP.ARRIVE ;  /* 0x00000000000079c5 */ /* 0x004fcc0000000000 */
[----:B------:R-:W-:Y:S03]  /*9b80*/  QGMMA.64x256x32.F32.E5M2.E5M2 R108, gdesc[UR16], R108, UP0, gsb0 ;  /* 0x03e00000106c79f3 */ /* 0x000fe6000b80386c */
        /* <DEDUP_REMOVED lines=65> */
[----:B--2---:R-:W2:Y:S04]  /*9fa0*/  LDL.LU.64 R234, [R1+0xcc0] ;  /* 0x000cc00001ea7983 */ /* 0x004ea80000300a00 */
[----:B------:R-:W3:Y:S04]  /*9fb0*/  LDL.LU.64 R232, [R1+0xcb8] ;  /* 0x000cb80001e87983 */ /* 0x000ee80000300a00 */
[----:B------:R-:W4:Y:S04]  /*9fc0*/  LDL.LU.64 R230, [R1+0xcb0] ;  /* 0x000cb00001e67983 */ /* 0x000f280000300a00 */
        /* <DEDUP_REMOVED lines=60> */
[----:B------:R-:W4:Y:S01]  /*a390*/  LDL.LU.64 R108, [R1+0xac8] ;  /* 0x000ac800016c7983 */ /* 0x000f220000300a00 */
[----:B------:R-:W-:Y:S01]  /*a3a0*/  UIADD3 UR16, UR7, 0x400, URZ ;  /* 0x0000040007107890 */ /* 0x000fe2000fffe03f */
[----:B------:R-:W-:-:S02]  /*a3b0*/  UMOV UR17, 0x40000040 ;  /* 0x4000004000117882 */ /* 0x000fc40000000000 */
[----:B--2---:R-:W-:Y:S04]  /*a3c0*/  STL.64 [R1+0xac0], R234 ;  /* 0x000ac0ea01007387 */ /* 0x004fe80000100a00 */
[----:B---3--:R-:W-:Y:S04]  /*a3d0*/  STL.64 [R1+0xab8], R232 ;  /* 0x000ab8e801007387 */ /* 0x008fe80000100a00 */
[----:B----4-:R-:W-:Y:S04]  /*a3e0*/  STL.64 [R1+0xab0], R230 ;  /* 0x000ab0e601007387 */ /* 0x010fe80000100a00 */
        /* <DEDUP_REMOVED lines=38> */
[----:B------:R-:W-:Y:S01]  /*a650*/  STL.64 [R1+0x978], R152 ;  /* 0x0009789801007387 */ /* 0x000fe20000100a00 */
[----:B------:R-:W-:-:S06]  /*a660*/  WARPGROUP.ARRIVE ;  /* 0x00000000000079c5 */ /* 0x000fcc0000000000 */
[----:B------:R-:W-:Y:S03]  /*a670*/  QGMMA.64x256x32.F32.E5M2.E5M2 R24, gdesc[UR16], R24, UP0, gsb0 ;  /* 0x03e00000101879f3 */ /* 0x000fe6000b803818 */
        /* <DEDUP_REMOVED lines=91> */
[----:B--2---:R-:W-:-:S06]  /*ac30*/  WARPGROUP.ARRIVE ;  /* 0x00000000000079c5 */ /* 0x004fcc0000000000 */
[----:B------:R-:W-:Y:S03]  /*ac40*/  QGMMA.64x256x32.F32.E5M2.E5M2 R108, gdesc[UR16], R108, gsb0 ;  /* 0x03e00000106c79f3 */ /* 0x000fe6000800386c */
[----:B------:R-:W-:Y:S02]  /*ac50*/  WARPGROUP.DEPBAR.LE gsb0, 0x0 ;  /* 0x00008000000079c5 */ /* 0x000fe40000010000 */
[----:B------:R-:W-:Y:S01]  /*ac60*/  STL.64 [R1], R108 ;  /* 0x0000006c01007387 */ /* 0x000fe20000100a00 */
[----:B------:R-:W-:Y:S02]  /*ac70*/  IMAD.MOV.U32 R2, RZ, RZ, R234 ;  /* 0x000000ffff027224 */ /* 0x000fe400078e00ea */
[----:B0-----:R-:W-:Y:S01]  /*ac80*/  IMAD.MOV.U32 R0, RZ, RZ, R235 ;  /* 0x000000ffff007224 */ /* 0x001fe200078e00eb */
        /* <DEDUP_REMOVED lines=31> */
[----:B------:R-:W-:-:S03]  /*ae80*/  IMAD.MOV.U32 R23, RZ, RZ, R213 ;  /* 0x000000ffff177224 */ /* 0x000fc600078e00d5 */
        /* <DEDUP_REMOVED lines=40> */
[----:B------:R0:W-:Y:S04]  /*b110*/  STL [R1+0x1a0], R212 ;  /* 0x0001a0d401007387 */ /* 0x0001e80000100800 */
[----:B------:R-:W2:Y:S04]  /*b120*/  LDL.LU.64 R234, [R1+0xac0] ;  /* 0x000ac00001ea7983 */ /* 0x000ea80000300a00 */
        /* <DEDUP_REMOVED lines=10> */
[----:B0-----:R-:W4:Y:S04]  /*b1d0*/  LDL.LU.64 R212, [R1+0xa68] ;  /* 0x000a680001d47983 */ /* 0x001f280000300a00 */
        /* <DEDUP_REMOVED lines=248> */
[----:B------:R-:W-:Y:S01]  /*c160*/  IMAD.MOV.U32 R235, RZ, RZ, R0 ;  /* 0x000000ffffeb7224 */ /* 0x000fe200078e0000 */
[----:B------:R-:W-:Y:S01]  /*c170*/  UIADD3 UR16, UR7, 0x4, URZ ;  /* 0x0000000407107890 */ /* 0x000fe2000fffe03f */
[----:B------:R0:W5:Y:S01]  /*c180*/  LDL.LU R23, [R1+0x8c4] ;  /* 0x0008c40001177983 */ /* 0x0001620000300800 */
[----:B------:R-:W-:Y:S01]  /*c190*/  UIADD3 UR18, UR8, 0x4, URZ ;  /* 0x0000000408127890 */ /* 0x000fe2000fffe03f */
[----:B------:R-:W-:Y:S01]  /*c1a0*/  UMOV UR17, 0x40000040 ;  /* 0x4000004000117882 */ /* 0x000fe20000000000 */
[----:B------:R-:W-:Y:S01]  /*c1b0*/  UMOV UR19, 0x40000040 ;  /* 0x4000004000137882 */ /* 0x000fe20000000000 */
[----:B------:R0:W5:Y:S04]  /*c1c0*/  LDL.LU R22, [R1+0x8c0] ;  /* 0x0008c00001167983 */ /* 0x0001680000300800 */
        /* <DEDUP_REMOVED lines=19> */
[----:B------:R0:W5:Y:S01]  /*c300*/  LDL.LU R2, [R1+0x870] ;  /* 0x0008700001027983 */ /* 0x0001620000300800 */
        /* <DEDUP_REMOVED lines=336> */
[----:B--2---:R0:W5:Y:S04]  /*d810*/  LDL.LU.64 R234, [R1+0x668] ;  /* 0x0006680001ea7983 */ /* 0x0041680000300a00 */
[----:B------:R0:W5:Y:S04]  /*d820*/  LDL.LU.64 R232, [R1+0x660] ;  /* 0x0006600001e87983 */ /* 0x0001680000300a00 */
        /* <DEDUP_REMOVED lines=64> */
[----:B------:R-:W-:-:S04]  /*dc30*/  UIADD3 UR6, UR6, 0x4, URZ ;  /* 0x0000000406067890 */ /* 0x000fc8000fffe03f */
[----:B------:R-:W-:-:S04]  /*dc40*/  UISETP.NE.AND UP0, UPT, UR6, UR27, UPT ;  /* 0x0000001b0600728c */ /* 0x000fc8000bf05270 */
[----:B------:R-:W-:-:S06]  /*dc50*/  USEL UR7, URZ, 0x1, UP0 ;  /* 0x000000013f077887 */ /* 0x000fcc0008000000 */
[----:B------:R-:W-:Y:S01]  /*dc60*/  ISETP.NE.AND P0, PT, RZ, UR7, PT ;  /* 0x00000007ff007c0c */ /* 0x000fe2000bf05270 */
[----:B--2---:R-:W-:-:S06]  /*dc70*/  WARPGROUP.ARRIVE ;  /* 0x00000000000079c5 */ /* 0x004fcc0000000000 */
[----:B------:R-:W-:Y:S03]  /*dc80*/  QGMMA.64x256x32.F32.E5M2.E5M2 R24, gdesc[UR16], R24, gsb0 ;  /* 0x03e00000101879f3 */ /* 0x000fe60008003818 */
[----:B------:R-:W-:-:S03]  /*dc90*/  WARPGROUP.DEPBAR.LE gsb0, 0x0 ;  /* 0x00008000000079c5 */ /* 0x000fc60000010000 */
[----:B0-----:R-:W-:Y:S05]  /*dca0*/  @!P0 BRA `(.L_x_28) ;  /* 0x0000003800fc8947 */ /* 0x001fea0003800000 */
[----:B-----5:R0:W-:Y:S04]  /*dcb0*/  STL [R1+0x698], R225 ;  /* 0x000698e101007387 */ /* 0x0201e80000100800 */
[----:B------:R2:W-:Y:S01]  /*dcc0*/  STL [R1+0x694], R226 ;  /* 0x000694e201007387 */ /* 0x0005e20000100800 */
[----:B0-----:R-:W-:-:S03]  /*dcd0*/  IMAD.MOV.U32 R225, RZ, RZ, R0 ;  /* 0x000000ffffe17224 */ /* 0x001fc600078e0000 */
[----:B--2---:R-:W2:Y:S04]  /*dce0*/  LDL R226, [R1+0x4] ;  /* 0x0000040001e27983 */ /* 0x004ea80000100800 */
[----:B------:R0:W-:Y:S04]  /*dcf0*/  STL [R1+0x690], R227 ;  /* 0x000690e301007387 */ /* 0x0001e80000100800 */
[----:B0-----:R-:W3:Y:S04]  /*dd00*/  LDL R227, [R1+0x8] ;  /* 0x0000080001e37983 */ /* 0x001ee80000100800 */
[----:B------:R0:W-:Y:S04]  /*dd10*/  STL [R1+0x68c], R228 ;  /* 0x00068ce401007387 */ /* 0x0001e80000100800 */
[----:B0-----:R-:W4:Y:S04]  /*dd20*/  LDL R228, [R1+0xc] ;  /* 0x00000c0001e47983 */ /* 0x001f280000100800 */
        /* <DEDUP_REMOVED lines=211> */
[----:B0-----:R-:W4:Y:S04]  /*ea60*/  LDL.LU R122, [R1+0x200] ;  /* 0x00020000017a7983 */ /* 0x001f280000300800 */
        /* <DEDUP_REMOVED lines=10> */
[----:B------:R-:W4:Y:S04]  /*eb10*/  LDL.LU R0, [R1+0x22c] ;  /* 0x00022c0001007983 */ /* 0x000f280000300800 */
        /* <DEDUP_REMOVED lines=37> */
[----:B0-----:R-:W4:Y:S04]  /*ed70*/  LDL.LU R146, [R1+0x210] ;  /* 0x0002100001927983 */ /* 0x001f280000300800 */
[----:B------:R0:W-:Y:S01]  /*ed80*/  STL [R1+0x480], R147 ;  /* 0x0004809301007387 */ /* 0x0001e20000100800 */
[----:B------:R-:W-:-:S03]  /*ed90*/  FADD R2, R225, R2 ;  /* 0x00000002e1027221 */ /* 0x000fc60000000000 */
[----:B0-----:R-:W4:Y:S04]  /*eda0*/  LDL R147, [R1+0x1f8] ;  /* 0x0001f80001937983 */ /* 0x001f280000100800 */
[----:B------:R0:W-:Y:S01]  /*edb0*/  STL [R1+0x47c], R148 ;  /* 0x00047c9401007387 */ /* 0x0001e20000100800 */
[----:B--2---:R-:W-:-:S01]  /*edc0*/  FADD R3, R226, R3 ;  /* 0x00000003e2037221 */ /* 0x004fc20000000000 */
[----:B---3--:R-:W-:Y:S02]  /*edd0*/  FADD R4, R227, R4 ;  /* 0x00000004e3047221 */ /* 0x008fe40000000000 */
[----:B0-----:R-:W2:Y:S04]  /*ede0*/  LDL R148, [R1+0x1c0] ;  /* 0x0001c00001947983 */ /* 0x001ea80000100800 */
[----:B------:R0:W-:Y:S01]  /*edf0*/  STL [R1+0x478], R149 ;  /* 0x0004789501007387 */ /* 0x0001e20000100800 */
[----:B----4-:R-:W-:-:S01]  /*ee00*/  FADD R5, R228, R5 ;  /* 0x00000005e4057221 */ /* 0x010fc20000000000 */
[----:B------:R-:W-:-:S02]  /*ee10*/  FADD R6, R229, R6 ;  /* 0x00000006e5067221 */ /* 0x000fc40000000000 */
[----:B0-----:R-:W3:Y:S04]  /*ee20*/  LDL R149, [R1+0x1f4] ;  /* 0x0001f40001957983 */ /* 0x001ee80000100800 */
[----:B------:R0:W-:Y:S01]  /*ee30*/  STL [R1+0x474], R150 ;  /* 0x0004749601007387 */ /* 0x0001e20000100800 */
[----:B------:R-:W-:-:S01]  /*ee40*/  FADD R7, R230, R7 ;  /* 0x00000007e6077221 */ /* 0x000fc20000000000 */
[----:B------:R-:W-:Y:S02]  /*ee50*/  FADD R8, R231, R8 ;  /* 0x00000008e7087221 */ /* 0x000fe40000000000 */
[----:B0-----:R-:W4:Y:S04]  /*ee60*/  LDL.LU R150, [R1+0x20c] ;  /* 0x00020c0001967983 */ /* 0x001f280000300800 */
[----:B------:R0:W-:Y:S01]  /*ee70*/  STL [R1+0x470], R151 ;  /* 0x0004709701007387 */ /* 0x0001e20000100800 */
[----:B------:R-:W-:-:S01]  /*ee80*/  FADD R9, R232, R9 ;  /* 0x00000009e8097221 */ /* 0x000fc20000000000 */
[----:B------:R-:W-:-:S02]  /*ee90*/  FADD R10, R233, R10 ;  /* 0x0000000ae90a7221 */ /* 0x000fc40000000000 */
[----:B0-----:R-:W3:Y:S04]  /*eea0*/  LDL R151, [R1+0x1f0] ;  /* 0x0001f00001977983 */ /* 0x001ee80000100800 */
[----:B------:R-:W2:Y:S04]  /*eeb0*/  LDL.LU R225, [R1+0x698] ;  /* 0x0006980001e17983 */ /* 0x000ea80000300800 */
[----:B------:R-:W4:Y:S04]  /*eec0*/  LDL.LU R226, [R1+0x694] ;  /* 0x0006940001e27983 */ /* 0x000f280000300800 */
[----:B------:R-:W3:Y:S04]  /*eed0*/  LDL.LU R227, [R1+0x690] ;  /* 0x0006900001e37983 */ /* 0x000ee80000300800 */
[----:B------:R-:W3:Y:S04]  /*eee0*/  LDL.LU R228, [R1+0x68c] ;  /* 0x00068c0001e47983 */ /* 0x000ee80000300800 */
[----:B------:R-:W3:Y:S01]  /*eef0*/  LDL.LU R229, [R1+0x688] ;  /* 0x0006880001e57983 */ /* 0x000ee20000300800 */
[----:B------:R-:W-:-:S03]  /*ef00*/  FADD R11, R234, R11 ;  /* 0x0000000bea0b7221 */ /* 0x000fc60000000000 */
[----:B------:R-:W3:Y:S01]  /*ef10*/  LDL.LU R230, [R1+0x684] ;  /* 0x0006840001e67983 */ /* 0x000ee20000300800 */
[----:B------:R-:W-:-:S03]  /*ef20*/  FADD R12, R235, R12 ;  /* 0x0000000ceb0c7221 */ /* 0x000fc60000000000 */
[----:B------:R-:W3:Y:S04]  /*ef30*/  LDL.LU R231, [R1+0x680] ;  /* 0x0006800001e77983 */ /* 0x000ee80000300800 */
[----:B------:R-:W3:Y:S04]  /*ef40*/  LDL.LU R232, [R1+0x67c] ;  /* 0x00067c0001e87983 */ /* 0x000ee80000300800 */
[----:B------:R-:W3:Y:S04]  /*ef50*/  LDL.LU R233, [R1+0x678] ;  /* 0x0006780001e97983 */ /* 0x000ee80000300800 */
[----:B------:R-:W3:Y:S04]  /*ef60*/  LDL.LU R234, [R1+0x674] ;  /* 0x0006740001ea7983 */ /* 0x000ee80000300800 */
[----:B------:R-:W3:Y:S01]  /*ef70*/  LDL.LU R235, [R1+0x670] ;  /* 0x0006700001eb7983 */ /* 0x000ee20000300800 */
[----:B------:R-:W-:-:S01]  /*ef80*/  FADD R13, R24, R13 ;  /* 0x0000000d180d7221 */ /* 0x000fc20000000000 */
[----:B------:R-:W-:Y:S01]  /*ef90*/  FADD R14, R25, R14 ;  /* 0x0000000e190e7221 */ /* 0x000fe20000000000 */
[----:B------:R-:W-:-:S01]  /*efa0*/  FADD R15, R26, R15 ;  /* 0x0000000f1a0f7221 */ /* 0x000fc20000000000 */
[----:B------:R-:W3:Y:S01]  /*efb0*/  LDL.LU R24, [R1+0x66c] ;  /* 0x00066c0001187983 */ /* 0x000ee20000300800 */
[----:B------:R-:W-:-:S01]  /*efc0*/  FADD R16, R27, R16 ;  /* 0x000000101b107221 */ /* 0x000fc20000000000 */
[----:B------:R-:W-:-:S02]  /*efd0*/  FADD R17, R28, R17 ;  /* 0x000000111c117221 */ /* 0x000fc40000000000 */
[----:B------:R-:W3:Y:S01]  /*efe0*/  LDL.LU R25, [R1+0x668] ;  /* 0x0006680001197983 */ /* 0x000ee20000300800 */
[----:B------:R-:W-:-:S03]  /*eff0*/  FADD R18, R29, R18 ;  /* 0x000000121d127221 */ /* 0x000fc60000000000 */
        /* <DEDUP_REMOVED lines=157> */
[----:B--2---:R-:W-:-:S03]  /*f9d0*/  FADD R225, R108, R225 ;  /* 0x000000e16ce17221 */ /* 0x004fc60000000000 */
[----:B------:R-:W2:Y:S01]  /*f9e0*/  LDL.LU R105, [R1+0x528] ;  /* 0x0005280001697983 */ /* 0x000ea20000300800 */
[----:B----4-:R-:W-:-:S03]  /*f9f0*/  FADD R226, R109, R226 ;  /* 0x000000e26de27221 */ /* 0x010fc60000000000 */
[----:B------:R-:W4:Y:S01]  /*fa00*/  LDL.LU R106, [R1+0x524] ;  /* 0x00052400016a7983 */ /* 0x000f220000300800 */
[----:B---3--:R-:W-:-:S03]  /*fa10*/  FADD R227, R110, R227 ;  /* 0x000000e36ee37221 */ /* 0x008fc60000000000 */
        /* <DEDUP_REMOVED lines=15> */
[----:B------:R-:W-:-:S01]  /*fb10*/  FADD R235, R118, R235 ;  /* 0x000000eb76eb7221 */ /* 0x000fc20000000000 */
[----:B------:R-:W-:Y:S02]  /*fb20*/  FADD R122, R121, R122 ;  /* 0x0000007a797a7221 */ /* 0x000fe40000000000 */
[----:B------:R-:W3:Y:S01]  /*fb30*/  LDL.LU R115, [R1+0x500] ;  /* 0x0005000001737983 */ /* 0x000ee20000300800 */
[----:B------:R-:W-:-:S03]  /*fb40*/  FADD R236, R119, R236 ;  /* 0x000000ec77ec7221 */ /* 0x000fc60000000000 */
[----:B------:R-:W3:Y:S01]  /*fb50*/  LDL.LU R116, [R1+0x4fc] ;  /* 0x0004fc0001747983 */ /* 0x000ee20000300800 */
[----:B------:R-:W-:-:S03]  /*fb60*/  FADD R237, R120, R237 ;  /* 0x000000ed78ed7221 */ /* 0x000fc60000000000 */
[----:B------:R-:W3:Y:S01]  /*fb70*/  LDL.LU R117, [R1+0x4f8] ;  /* 0x0004f80001757983 */ /* 0x000ee20000300800 */
[----:B------:R-:W-:-:S03]  /*fb80*/  FADD R124, R123, R124 ;  /* 0x0000007c7b7c7221 */ /* 0x000fc60000000000 */
[----:B------:R-:W3:Y:S04]  /*fb90*/  LDL.LU R118, [R1+0x4f4] ;  /* 0x0004f40001767983 */ /* 0x000ee80000300800 */
[----:B------:R-:W3:Y:S01]  /*fba0*/  LDL.LU R119, [R1+0x4f0] ;  /* 0x0004f00001777983 */ /* 0x000ee20000300800 */
[----:B------:R-:W-:-:S03]  /*fbb0*/  FADD R126, R125, R126 ;  /* 0x0000007e7d7e7221 */ /* 0x000fc60000000000 */
[----:B------:R-:W3:Y:S04]  /*fbc0*/  LDL.LU R120, [R1+0x4ec] ;  /* 0x0004ec0001787983 */ /* 0x000ee80000300800 */
[----:B------:R-:W3:Y:S04]  /*fbd0*/  LDL.LU R121, [R1+0x4e8] ;  /* 0x0004e80001797983 */ /* 0x000ee80000300800 */
[----:B------:R0:W-:Y:S01]  /*fbe0*/  STL [R1+0x200], R122 ;  /* 0x0002007a01007387 */ /* 0x0001e20000100800 */
[----:B------:R-:W-:-:S01]  /*fbf0*/  FADD R150, R127, R150 ;  /* 0x000000967f967221 */ /* 0x000fc20000000000 */
[----:B------:R-:W-:Y:S01]  /*fc00*/  FADD R146, R148, R146 ;  /* 0x0000009294927221 */ /* 0x000fe20000000000 */
[----:B------:R-:W-:-:S01]  /*fc10*/  FADD R143, R144, R143 ;  /* 0x0000008f908f7221 */ /* 0x000fc20000000000 */
[----:B------:R-:W-:Y:S01]  /*fc20*/  FADD R141, R142, R141 ;  /* 0x0000008d8e8d7221 */ /* 0x000fe20000000000 */
[----:B0-----:R-:W3:Y:S04]  /*fc30*/  LDL.LU R122, [R1+0x4e4] ;  /* 0x0004e400017a7983 */ /* 0x001ee80000300800 */
[----:B------:R-:W3:Y:S04]  /*fc40*/  LDL.LU R123, [R1+0x4e0] ;  /* 0x0004e000017b7983 */ /* 0x000ee80000300800 */
[----:B------:R0:W-:Y:S01]  /*fc50*/  STL [R1+0x204], R124 ;  /* 0x0002047c01007387 */ /* 0x0001e20000100800 */
[----:B------:R-:W-:-:S01]  /*fc60*/  FADD R139, R140, R139 ;  /* 0x0000008b8c8b7221 */ /* 0x000fc20000000000 */
[----:B------:R-:W-:Y:S01]  /*fc70*/  FADD R137, R138, R137 ;  /* 0x000000898a897221 */ /* 0x000fe20000000000 */
[----:B------:R-:W-:-:S01]  /*fc80*/  FADD R135, R136, R135 ;  /* 0x0000008788877221 */ /* 0x000fc20000000000 */
[----:B0-----:R-:W3:Y:S04]  /*fc90*/  LDL.LU R124, [R1+0x4dc] ;  /* 0x0004dc00017c7983 */ /* 0x001ee80000300800 */
[----:B------:R-:W3:Y:S04]  /*fca0*/  LDL.LU R125, [R1+0x4d8] ;  /* 0x0004d800017d7983 */ /* 0x000ee80000300800 */
[----:B------:R0:W-:Y:S01]  /*fcb0*/  STL [R1+0x208], R126 ;  /* 0x0002087e01007387 */ /* 0x0001e20000100800 */
[----:B------:R-:W-:-:S01]  /*fcc0*/  FADD R131, R133, R131 ;  /* 0x0000008385837221 */ /* 0x000fc20000000000 */
[----:B------:R-:W-:-:S02]  /*fcd0*/  FADD R0, R129, R0 ;  /* 0x0000000081007221 */ /* 0x000fc40000000000 */
[----:B0-----:R-:W3:Y:S04]  /*fce0*/  LDL.LU R126, [R1+0x4d4] ;  /* 0x0004d400017e7983 */ /* 0x001ee80000300800 */
[----:B------:R-:W3:Y:S04]  /*fcf0*/  LDL.LU R127, [R1+0x4d0] ;  /* 0x0004d000017f7983 */ /* 0x000ee80000300800 */
[----:B------:R-:W-:Y:S04]  /*fd00*/  STL [R1+0x20c], R150 ;  /* 0x00020c9601007387 */ /* 0x000fe80000100800 */
[----:B------:R-:W-:Y:S04]  /*fd10*/  STL [R1+0x210], R146 ;  /* 0x0002109201007387 */ /* 0x000fe80000100800 */
[----:B------:R-:W-:Y:S04]  /*fd20*/  STL [R1+0x214], R143 ;  /* 0x0002148f01007387 */ /* 0x000fe80000100800 */
[----:B------:R-:W-:Y:S04]  /*fd30*/  STL [R1+0x218], R141 ;  /* 0x0002188d01007387 */ /* 0x000fe80000100800 */
[----:B------:R-:W-:Y:S04]  /*fd40*/  STL [R1+0x21c], R139 ;  /* 0x00021c8b01007387 */ /* 0x000fe80000100800 */
[----:B------:R-:W-:Y:S04]  /*fd50*/  STL [R1+0x220], R137 ;  /* 0x0002208901007387 */ /* 0x000fe80000100800 */
[----:B------:R-:W2:Y:S04]  /*fd60*/  LDL.LU R129, [R1+0x230] ;  /* 0x0002300001817983 */ /* 0x000ea80000300800 */
[----:B------:R-:W-:Y:S04]  /*fd70*/  STL [R1+0x224], R135 ;  /* 0x0002248701007387 */ /* 0x000fe80000100800 */
[----:B------:R0:W-:Y:S04]  /*fd80*/  STL [R1+0x228], R131 ;  /* 0x0002288301007387 */ /* 0x0001e80000100800 */
[----:B0-----:R-:W4:Y:S04]  /*fd90*/  LDL.LU R131, [R1+0x234] ;  /* 0x0002340001837983 */ /* 0x001f280000300800 */
[----:B------:R-:W3:Y:S04]  /*fda0*/  LDL.LU R133, [R1+0x238] ;  /* 0x0002380001857983 */ /* 0x000ee80000300800 */
[----:B------:R0:W-:Y:S04]  /*fdb0*/  STL [R1+0x22c], R0 ;  /* 0x00022c0001007387 */ /* 0x0001e80000100800 */
[----:B------:R-:W3:Y:S04]  /*fdc0*/  LDL.LU R135, [R1+0x23c] ;  /* 0x00023c0001877983 */ /* 0x000ee80000300800 */
        /* <DEDUP_REMOVED lines=12> */
[----:B0-----:R-:W3:Y:S01]  /*fe90*/  LDL.LU R0, [R1+0x270] ;  /* 0x0002700001007983 */ /* 0x001ee20000300800 */
[----:B--2---:R-:W-:-:S03]  /*fea0*/  FADD R129, R128, R129 ;  /* 0x0000008180817221 */ /* 0x004fc60000000000 */
[----:B------:R-:W2:Y:S04]  /*feb0*/  LDL.LU R128, [R1+0x4cc] ;  /* 0x0004cc0001807983 */ /* 0x000ea80000300800 */
[----:B------:R0:W-:Y:S04]  /*fec0*/  STL [R1+0x230], R129 ;  /* 0x0002308101007387 */ /* 0x0001e80000100800 */
[----:B0-----:R-:W2:Y:S01]  /*fed0*/  LDL.LU R129, [R1+0x4c8] ;  /* 0x0004c80001817983 */ /* 0x001ea20000300800 */
[----:B----4-:R-:W-:-:S03]  /*fee0*/  FADD R131, R130, R131 ;  /* 0x0000008382837221 */ /* 0x010fc60000000000 */
[----:B------:R-:W4:Y:S01]  /*fef0*/  LDL.LU R130, [R1+0x4c4] ;  /* 0x0004c40001827983 */ /* 0x000f220000300800 */
[----:B---3--:R-:W-:-:S03]  /*ff00*/  FADD R133, R132, R133 ;  /* 0x0000008584857221 */ /* 0x008fc60000000000 */
[----:B------:R0:W-:Y:S01]  /*ff10*/  STL [R1+0x234], R131 ;  /* 0x0002348301007387 */ /* 0x0001e20000100800 */
[----:B------:R-:W-:-:S03]  /*ff20*/  FADD R135, R134, R135 ;  /* 0x0000008786877221 */ /* 0x000fc60000000000 */
[----:B0-----:R-:W3:Y:S01]  /*ff30*/  LDL.LU R131, [R1+0x4c0] ;  /* 0x0004c00001837983 */ /* 0x001ee20000300800 */
[----:B------:R-:W-:-:S03]  /*ff40*/  FADD R150, R151, R150 ;  /* 0x0000009697967221 */ /* 0x000fc60000000000 */
[----:B------:R-:W3:Y:S01]  /*ff50*/  LDL.LU R132, [R1+0x4bc] ;  /* 0x0004bc0001847983 */ /* 0x000ee20000300800 */
[----:B------:R-:W-:-:S03]  /*ff60*/  FADD R148, R149, R148 ;  /* 0x0000009495947221 */ /* 0x000fc60000000000 */
[----:B------:R0:W-:Y:S01]  /*ff70*/  STL [R1+0x238], R133 ;  /* 0x0002388501007387 */ /* 0x0001e20000100800 */
[----:B------:R-:W-:-:S01]  /*ff80*/  FADD R146, R147, R146 ;  /* 0x0000009293927221 */ /* 0x000fc20000000000 */
[----:B------:R-:W-:Y:S02]  /*ff90*/  FADD R144, R145, R144 ;  /* 0x0000009091907221 */ /* 0x000fe40000000000 */
[----:B0-----:R-:W3:Y:S01]  /*ffa0*/  LDL.LU R133, [R1+0x4b8] ;  /* 0x0004b80001857983 */ /* 0x001ee20000300800 */
[----:B------:R-:W-:-:S03]  /*ffb0*/  FADD R143, R24, R143 ;  /* 0x0000008f188f7221 */ /* 0x000fc60000000000 */
[----:B------:R-:W3:Y:S01]  /*ffc0*/  LDL.LU R134, [R1+0x4b4] ;  /* 0x0004b40001867983 */ /* 0x000ee20000300800 */
[----:B------:R-:W-:-:S03]  /*ffd0*/  FADD R142, R25, R142 ;  /* 0x0000008e198e7221 */ /* 0x000fc60000000000 */
[----:B------:R0:W-:Y:S01]  /*ffe0*/  STL [R1+0x23c], R135 ;  /* 0x00023c8701007387 */ /* 0x0001e20000100800 */
[----:B------:R-:W-:-:S01]  /*fff0*/  FADD R141, R26, R141 ;  /* 0x0000008d1a8d7221 */ /* 0x000fc20000000000 */
[----:B------:R-:W-:Y:S01]  /*10000*/  FADD R140, R27, R140 ;  /* 0x0000008c1b8c7221 */ /* 0x000fe20000000000 */
[----:B------:R-:W-:-:S01]  /*10010*/  FADD R139, R28, R139 ;  /* 0x0000008b1c8b7221 */ /* 0x000fc20000000000 */
[----:B0-----:R-:W3:Y:S01]  /*10020*/  LDL.LU R135, [R1+0x4b0] ;  /* 0x0004b00001877983 */ /* 0x001ee20000300800 */
[----:B------:R-:W-:-:S03]  /*10030*/  FADD R138, R29, R138 ;  /* 0x0000008a1d8a7221 */ /* 0x000fc60000000000 */
[----:B------:R0:W-:Y:S01]  /*10040*/  STL [R1+0x240], R150 ;  /* 0x0002409601007387 */ /* 0x0001e20000100800 */
[----:B------:R-:W-:-:S03]  /*10050*/  FADD R137, R30, R137 ;  /* 0x000000891e897221 */ /* 0x000fc60000000000 */
[----:B------:R1:W-:Y:S01]  /*10060*/  STL [R1+0x244], R148 ;  /* 0x0002449401007387 */ /* 0x0003e20000100800 */
[----:B------:R-:W-:-:S03]  /*10070*/  FADD R136, R31, R136 ;  /* 0x000000881f887221 */ /* 0x000fc60000000000 */
[----:B------:R1:W-:Y:S01]  /*10080*/  STL [R1+0x248], R146 ;  /* 0x0002489201007387 */ /* 0x0003e20000100800 */
[----:B------:R-:W-:-:S03]  /*10090*/  FADD R0, R32, R0 ;  /* 0x0000000020007221 */ /* 0x000fc60000000000 */
[----:B------:R1:W-:Y:S04]  /*100a0*/  STL [R1+0x24c], R144 ;  /* 0x00024c9001007387 */ /* 0x0003e80000100800 */
[----:B------:R1:W-:Y:S04]  /*100b0*/  STL [R1+0x250], R143 ;  /* 0x0002508f01007387 */ /* 0x0003e80000100800 */
[----:B------:R1:W-:Y:S04]  /*100c0*/  STL [R1+0x254], R142 ;  /* 0x0002548e01007387 */ /* 0x0003e80000100800 */
[----:B------:R1:W-:Y:S04]  /*100d0*/  STL [R1+0x258], R141 ;  /* 0x0002588d01007387 */ /* 0x0003e80000100800 */
[----:B------:R1:W-:Y:S04]  /*100e0*/  STL [R1+0x25c], R140 ;  /* 0x00025c8c01007387 */ /* 0x0003e80000100800 */
[----:B------:R1:W-:Y:S04]  /*100f0*/  STL [R1+0x260], R139 ;  /* 0x0002608b01007387 */ /* 0x0003e80000100800 */
[----:B------:R1:W-:Y:S04]  /*10100*/  STL [R1+0x264], R138 ;  /* 0x0002648a01007387 */ /* 0x0003e80000100800 */
[----:B------:R-:W2:Y:S04]  /*10110*/  LDL.LU R151, [R1+0x274] ;  /* 0x0002740001977983 */ /* 0x000ea80000300800 */
[----:B------:R1:W-:Y:S04]  /*10120*/  STL [R1+0x268], R137 ;  /* 0x0002688901007387 */ /* 0x0003e80000100800 */
[----:B0-----:R-:W4:Y:S04]  /*10130*/  LDL.LU R150, [R1+0x278] ;  /* 0x0002780001967983 */ /* 0x001f280000300800 */
[----:B------:R0:W-:Y:S04]  /*10140*/  STL [R1+0x26c], R136 ;  /* 0x00026c8801007387 */ /* 0x0001e80000100800 */
[----:B------:R-:W3:Y:S04]  /*10150*/  LDL.LU R149, [R1+0x27c] ;  /* 0x00027c0001957983 */ /* 0x000ee80000300800 */
[----:B------:R0:W-:Y:S04]  /*10160*/  STL [R1+0x270], R0 ;  /* 0x0002700001007387 */ /* 0x0001e80000100800 */
[----:B-1----:R-:W3:Y:S04]  /*10170*/  LDL.LU R148, [R1+0x280] ;  /* 0x0002800001947983 */ /* 0x002ee80000300800 */
        /* <DEDUP_REMOVED lines=11> */
[----:B0-----:R-:W3:Y:S04]  /*10230*/  LDL.LU R136, [R1+0x2b0] ;  /* 0x0002b00001887983 */ /* 0x001ee80000300800 */
[----:B------:R-:W3:Y:S01]  /*10240*/  LDL.LU R0, [R1+0x2b4] ;  /* 0x0002b40001007983 */ /* 0x000ee20000300800 */
[----:B--2---:R-:W-:-:S05]  /*10250*/  FADD R151, R33, R151 ;  /* 0x0000009721977221 */ /* 0x004fca0000000000 */
[----:B------:R0:W-:Y:S01]  /*10260*/  STL [R1+0x274], R151 ;  /* 0x0002749701007387 */ /* 0x0001e20000100800 */
[----:B----4-:R-:W-:-:S05]  /*10270*/  FADD R150, R34, R150 ;  /* 0x0000009622967221 */ /* 0x010fca0000000000 */
[----:B------:R1:W-:Y:S01]  /*10280*/  STL [R1+0x278], R150 ;  /* 0x0002789601007387 */ /* 0x0003e20000100800 */
[----:B---3--:R-:W-:-:S05]  /*10290*/  FADD R149, R35, R149 ;  /* 0x0000009523957221 */ /* 0x008fca0000000000 */
[----:B------:R2:W-:Y:S01]  /*102a0*/  STL [R1+0x27c], R149 ;  /* 0x00027c9501007387 */ /* 0x0005e20000100800 */
[----:B------:R-:W-:-:S01]  /*102b0*/  FADD R148, R36, R148 ;  /* 0x0000009424947221 */ /* 0x000fc20000000000 */
[----:B------:R-:W-:-:S04]  /*102c0*/  FADD R147, R37, R147 ;  /* 0x0000009325937221 */ /* 0x000fc80000000000 */
[----:B------:R3:W-:Y:S01]  /*102d0*/  STL [R1+0x280], R148 ;  /* 0x0002809401007387 */ /* 0x0007e20000100800 */
[----:B------:R-:W-:-:S03]  /*102e0*/  FADD R146, R38, R146 ;  /* 0x0000009226927221 */ /* 0x000fc60000000000 */
        /* <DEDUP_REMOVED lines=20> */
[----:B0-----:R-:W4:Y:S01]  /*10430*/  LDL.LU R151, [R1+0x2b8] ;  /* 0x0002b80001977983 */ /* 0x001f220000300800 */
[----:B------:R-:W-:-:S03]  /*10440*/  FADD R0, R49, R0 ;  /* 0x0000000031007221 */ /* 0x000fc60000000000 */
[----:B------:R0:W-:Y:S04]  /*10450*/  STL [R1+0x2ac], R137 ;  /* 0x0002ac8901007387 */ /* 0x0001e80000100800 */
[----:B-1----:R-:W4:Y:S04]  /*10460*/  LDL.LU R150, [R1+0x2bc] ;  /* 0x0002bc0001967983 */ /* 0x002f280000300800 */
[----:B------:R1:W-:Y:S04]  /*10470*/  STL [R1+0x2b0], R136 ;  /* 0x0002b08801007387 */ /* 0x0003e80000100800 */
[----:B--2---:R-:W2:Y:S04]  /*10480*/  LDL.LU R149, [R1+0x2c0] ;  /* 0x0002c00001957983 */ /* 0x004ea80000300800 */
[----:B------:R1:W-:Y:S04]  /*10490*/  STL [R1+0x2b4], R0 ;  /* 0x0002b40001007387 */ /* 0x0003e80000100800 */
[----:B---3--:R-:W3:Y:S04]  /*104a0*/  LDL.LU R148, [R1+0x2c4] ;  /* 0x0002c40001947983 */ /* 0x008ee80000300800 */
[----:B----4-:R-:W4:Y:S04]  /*104b0*/  LDL.LU R147, [R1+0x2c8] ;  /* 0x0002c80001937983 */ /* 0x010f280000300800 */
[----:B------:R-:W4:Y:S04]  /*104c0*/  LDL.LU R146, [R1+0x2cc] ;  /* 0x0002cc0001927983 */ /* 0x000f280000300800 */
        /* <DEDUP_REMOVED lines=8> */
[----:B0-----:R-:W4:Y:S04]  /*10550*/  LDL.LU R137, [R1+0x2f0] ;  /* 0x0002f00001897983 */ /* 0x001f280000300800 */
[----:B-1----:R-:W4:Y:S04]  /*10560*/  LDL.LU R136, [R1+0x2f4] ;  /* 0x0002f40001887983 */ /* 0x002f280000300800 */
[----:B------:R-:W4:Y:S01]  /*10570*/  LDL.LU R0, [R1+0x2f8] ;  /* 0x0002f80001007983 */ /* 0x000f220000300800 */
[----:B------:R-:W-:-:S01]  /*10580*/  FADD R151, R50, R151 ;  /* 0x0000009732977221 */ /* 0x000fc20000000000 */
[----:B------:R-:W-:-:S04]  /*10590*/  FADD R150, R51, R150 ;  /* 0x0000009633967221 */ /* 0x000fc80000000000 */
[----:B------:R0:W-:Y:S01]  /*105a0*/  STL [R1+0x2b8], R151 ;  /* 0x0002b89701007387 */ /* 0x0001e20000100800 */
[----:B--2---:R-:W-:-:S03]  /*105b0*/  FADD R149, R52, R149 ;  /* 0x0000009534957221 */ /* 0x004fc60000000000 */
[----:B------:R1:W-:Y:S01]  /*105c0*/  STL [R1+0x2bc], R150 ;  /* 0x0002bc9601007387 */ /* 0x0003e20000100800 */
[----:B---3--:R-:W-:-:S03]  /*105d0*/  FADD R148, R53, R148 ;  /* 0x0000009435947221 */ /* 0x008fc60000000000 */
[----:B------:R2:W-:Y:S01]  /*105e0*/  STL [R1+0x2c0], R149 ;  /* 0x0002c09501007387 */ /* 0x0005e20000100800 */
[----:B----4-:R-:W-:-:S03]  /*105f0*/  FADD R147, R54, R147 ;  /* 0x0000009336937221 */ /* 0x010fc60000000000 */
        /* <DEDUP_REMOVED lines=198> */
[----:B------:R-:W-:Y:S01]  /*11260*/  STL [R1+0x3c8], R151 ;  /* 0x0003c89701007387 */ /* 0x000fe20000100800 */
[----:B--2---:R-:W-:-:S03]  /*11270*/  FADD R149, R120, R149 ;  /* 0x0000009578957221 */ /* 0x004fc60000000000 */
[----:B------:R-:W-:Y:S01]  /*11280*/  STL [R1+0x3cc], R150 ;  /* 0x0003cc9601007387 */ /* 0x000fe20000100800 */
[----:B---3--:R-:W-:-:S03]  /*11290*/  FADD R148, R121, R148 ;  /* 0x0000009479947221 */ /* 0x008fc60000000000 */
[----:B------:R-:W-:Y:S01]  /*112a0*/  STL [R1+0x3d0], R149 ;  /* 0x0003d09501007387 */ /* 0x000fe20000100800 */
[----:B----4-:R-:W-:-:S03]  /*112b0*/  FADD R147, R122, R147 ;  /* 0x000000937a937221 */ /* 0x010fc60000000000 */
[----:B------:R-:W-:Y:S01]  /*112c0*/  STL [R1+0x3d4], R148 ;  /* 0x0003d49401007387 */ /* 0x000fe20000100800 */
[----:B------:R-:W-:-:S03]  /*112d0*/  FADD R146, R123, R146 ;  /* 0x000000927b927221 */ /* 0x000fc60000000000 */
        /* <DEDUP_REMOVED lines=17> */
[----:B------:R-:W-:-:S01]  /*113f0*/  FADD R137, R132, R137 ;  /* 0x0000008984897221 */ /* 0x000fc20000000000 */
[----:B------:R-:W-:Y:S02]  /*11400*/  FADD R136, R133, R136 ;  /* 0x0000008885887221 */ /* 0x000fe40000000000 */
[----:B------:R-:W-:Y:S04]  /*11410*/  STL [R1+0x3fc], R138 ;  /* 0x0003fc8a01007387 */ /* 0x000fe80000100800 */
[----:B------:R0:W-:Y:S04]  /*11420*/  STL [R1+0x404], R136 ;  /* 0x0004048801007387 */ /* 0x0001e80000100800 */
[----:B------:R1:W-:Y:S04]  /*11430*/  STL [R1+0x400], R137 ;  /* 0x0004008901007387 */ /* 0x0003e80000100800 */
[----:B0-----:R-:W2:Y:S01]  /*11440*/  LDL.LU R136, [R1+0x40c] ;  /* 0x00040c0001887983 */ /* 0x001ea20000300800 */
[----:B------:R-:W-:-:S03]  /*11450*/  FADD R0, R134, R0 ;  /* 0x0000000086007221 */ /* 0x000fc60000000000 */
[----:B-1----:R-:W3:Y:S04]  /*11460*/  LDL.LU R137, [R1+0x410] ;  /* 0x0004100001897983 */ /* 0x002ee80000300800 */
[----:B------:R-:W4:Y:S04]  /*11470*/  LDL.LU R138, [R1+0x414] ;  /* 0x00041400018a7983 */ /* 0x000f280000300800 */
[----:B------:R0:W-:Y:S04]  /*11480*/  STL [R1+0x408], R0 ;  /* 0x0004080001007387 */ /* 0x0001e80000100800 */
        /* <DEDUP_REMOVED lines=13> */
[----:B0-----:R-:W4:Y:S01]  /*11560*/  LDL.LU R0, [R1+0x44c] ;  /* 0x00044c0001007983 */ /* 0x001f220000300800 */
[----:B--2---:R-:W-:-:S05]  /*11570*/  FADD R136, R135, R136 ;  /* 0x0000008887887221 */ /* 0x004fca0000000000 */
[----:B------:R0:W-:Y:S04]  /*11580*/  STL [R1+0x40c], R136 ;  /* 0x00040c8801007387 */ /* 0x0001e80000100800 */
[----:B0-----:R-:W3:Y:S02]  /*11590*/  LDL.LU R136, [R1+0x4ac] ;  /* 0x0004ac0001887983 */ /* 0x001ee40000300800 */
[----:B---3--:R-:W-:-:S05]  /*115a0*/  FADD R137, R136, R137 ;  /* 0x0000008988897221 */ /* 0x008fca0000000000 */
[----:B------:R0:W-:Y:S04]  /*115b0*/  STL [R1+0x410], R137 ;  /* 0x0004108901007387 */ /* 0x0001e80000100800 */
[----:B0-----:R-:W4:Y:S02]  /*115c0*/  LDL.LU R137, [R1+0x4a8] ;  /* 0x0004a80001897983 */ /* 0x001f240000300800 */
[----:B----4-:R-:W-:-:S05]  /*115d0*/  FADD R138, R137, R138 ;  /* 0x0000008a898a7221 */ /* 0x010fca0000000000 */
[----:B------:R0:W-:Y:S04]  /*115e0*/  STL [R1+0x414], R138 ;  /* 0x0004148a01007387 */ /* 0x0001e80000100800 */
[----:B0-----:R-:W2:Y:S02]  /*115f0*/  LDL.LU R138, [R1+0x4a4] ;  /* 0x0004a400018a7983 */ /* 0x001ea40000300800 */
[----:B--2---:R-:W-:-:S05]  /*11600*/  FADD R139, R138, R139 ;  /* 0x0000008b8a8b7221 */ /* 0x004fca0000000000 */
        /* <DEDUP_REMOVED lines=37> */
[----:B0-----:R-:W2:Y:S01]  /*11860*/  LDL.LU R151, [R1+0x470] ;  /* 0x0004700001977983 */ /* 0x001ea20000300800 */
[----:B------:R-:W-:Y:S01]  /*11870*/  UMOV UR6, URZ ;  /* 0x0000003f00067c82 */ /* 0x000fe20008000000 */
[----:B--2---:R-:W-:-:S05]  /*11880*/  FADD R0, R0, R151 ;  /* 0x0000009700007221 */ /* 0x004fca0000000000 */
[----:B------:R0:W-:Y:S02]  /*11890*/  STL [R1+0x44c], R0 ;  /* 0x00044c0001007387 */ /* 0x0001e40000100800 */
.L_x_28:
[----:B------:R-:W-:Y:S05]  /*118a0*/  @!P1 BRA `(.L_x_29) ;  /* 0x0000000000049947 */ /* 0x000fea0003800000 */
[----:B------:R-:W-:Y:S01]  /*118b0*/  BPT.TRAP 0x1 ;  /* 0x000000040000795c */ /* 0x000fe20000300000 */
.L_x_29:
[----:B0-----:R-:W2:Y:S04]  /*118c0*/  LDL R0, [R1+0x450] ;  /* 0x0004500001007983 */ /* 0x001ea80000100800 */
[----:B-----5:R0:W-:Y:S04]  /*118d0*/  STL [R1+0x470], R2 ;  /* 0x0004700201007387 */ /* 0x0201e80000100800 */
[----:B0-----:R-:W3:Y:S01]  /*118e0*/  LDL R2, [R1+0x454] ;  /* 0x0004540001027983 */ /* 0x001ee20000100800 */
[----:B--2---:R-:W-:Y:S01]  /*118f0*/  ISETP.NE.AND P0, PT, R0, RZ, PT ;  /* 0x000000ff0000720c */ /* 0x004fe20003f05270 */
[----:B------:R-:W-:-:S12]  /*11900*/  IMAD.U32 R0, RZ, RZ, UR25 ;  /* 0x00000019ff007e24 */ /* 0x000fd8000f8e00ff */
[----:B------:R-:W-:-:S05]  /*11910*/  @P0 LEA R0, R0, UR12, 0x3 ;  /* 0x0000000c00000c11 */ /* 0x000fca000f8e18ff */
[----:B------:R-:W-:-:S05]  /*11920*/  @P0 VIADD R0, R0, 0x20 ;  /* 0x0000002000000836 */ /* 0x000fca0000000000 */
[----:B---3--:R-:W-:Y:S02]  /*11930*/  @P0 PRMT R0, R2, 0x654, R0 ;  /* 0x0000065402000816 */ /* 0x008fe40000000000 */
[----:B------:R0:W5:Y:S01]  /*11940*/  LDL.LU R2, [R1+0x470] ;  /* 0x0004700001027983 */ /* 0x0001620000300800 */
[----:B------:R-:W-:Y:S01]  /*11950*/  UISETP.GT.U32.AND UP0, UPT, UR13, 0x1, UPT ;  /* 0x000000010d00788c */ /* 0x000fe2000bf04070 */
[----:B------:R0:W-:Y:S05]  /*11960*/  @P0 SYNCS.ARRIVE.TRANS64.RED.A1T0 RZ, [R0+URZ], RZ ;  /* 0x000000ff00ff09a7 */ /* 0x0001ea000810043f */
[----:B------:R-:W-:-:S13]  /*11970*/  PLOP3.LUT P0, PT, PT, PT, UP0, 0x80, 0x0 ;  /* 0x000000000000781c */ /* 0x000fda0003f0f008 */
[----:B0-----:R-:W-:Y:S05]  /*11980*/  @P0 BRA `(.L_x_30) ;  /* 0x0000000000040947 */ /* 0x001fea0003800000 */
[----:B------:R-:W-:Y:S01]  /*11990*/  BPT.TRAP 0x1 ;  /* 0x000000040000795c */ /* 0x000fe20000300000 */
.L_x_30:
[----:B------:R-:W-:Y:S02]  /*119a0*/  UISETP.GT.AND UP2, UPT, UR26, 0x1, UPT ;  /* 0x000000011a00788c */ /* 0x000fe4000bf44270 */
[----:B------:R-:W-:Y:S02]  /*119b0*/  UIADD3 UR23, UR23, 0x1, URZ ;  /* 0x0000000117177890 */ /* 0x000fe4000fffe03f */
[----:B------:R-:W-:Y:S02]  /*119c0*/  UIADD3 UR25, UR25, 0x1, URZ ;  /* 0x0000000119197890 */ /* 0x000fe4000fffe03f */
[----:B------:R-:W-:Y:S01]  /*119d0*/  PLOP3.LUT P0, PT, PT, PT, UP2, 0x80, 0x0 ;  /* 0x000000000000781c */ /* 0x000fe20003f0f028 */
[----:B------:R-:W-:Y:S02]  /*119e0*/  UISETP.NE.AND UP0, UPT, UR23, 0x4, UPT ;  /* 0x000000041700788c */ /* 0x000fe4000bf05270 */
[----:B------:R-:W-:Y:S02]  /*119f0*/  UIADD3 UR16, UR26, -0x1, URZ ;  /* 0xffffffff1a107890 */ /* 0x000fe4000fffe03f */
[----:B------:R-:W-:-:S02]  /*11a00*/  USEL UR8, URZ, 0x1, UP0 ;  /* 0x000000013f087887 */ /* 0x000fc40008000000 */
[----:B------:R-:W-:Y:S02]  /*11a10*/  UISETP.NE.AND UP1, UPT, UR25, 0x4, UPT ;  /* 0x000000041900788c */ /* 0x000fe4000bf25270 */
[----:B------:R-:W-:Y:S02]  /*11a20*/  ULOP3.LUT UR24, UR24, UR8, URZ, 0x3c, !UPT ;  /* 0x0000000818187292 */ /* 0x000fe4000f8e3c3f */
[----:B------:R-:W-:Y:S02]  /*11a30*/  USEL UR23, UR23, URZ, UP0 ;  /* 0x0000003f17177287 */ /* 0x000fe40008000000 */
[----:B------:R-:W-:Y:S01]  /*11a40*/  USEL UR25, UR25, URZ, UP1 ;  /* 0x0000003f19197287 */ /* 0x000fe20008800000 */
[----:B------:R-:W-:Y:S01]  /*11a50*/  UMOV UR8, 0x1 ;  /* 0x0000000100087882 */ /* 0x000fe20000000000 */
[----:B------:R-:W-:Y:S01]  /*11a60*/  UMOV UR26, UR16 ;  /* 0x00000010001a7c82 */ /* 0x000fe20008000000 */
[----:B------:R-:W-:Y:S09]  /*11a70*/  @P0 BRA `(.L_x_31) ;  /* 0xffffff74006c0947 */ /* 0x000ff2000383ffff */
.L_x_23:
[----:B------:R-:W-:-:S04]  /*11a80*/  UISETP.NE.AND UP0, UPT, UR6, URZ, UPT ;  /* 0x0000003f0600728c */ /* 0x000fc8000bf05270 */
[----:B------:R-:W-:-:S06]  /*11a90*/  USEL UR6, URZ, 0x1, !UP0 ;  /* 0x000000013f067887 */ /* 0x000fcc000c000000 */
[----:B------:R-:W-:-:S13]  /*11aa0*/  ISETP.NE.AND P0, PT, RZ, UR6, PT ;  /* 0x00000006ff007c0c */ /* 0x000fda000bf05270 */
[----:B------:R-:W-:Y:S05]  /*11ab0*/  @!P0 BRA `(.L_x_32) ;  /* 0x0000003800188947 */ /* 0x000fea0003800000 */
[----:B------:R2:W-:Y:S04]  /*11ac0*/  STL [R1+0x628], R41 ;  /* 0x0006282901007387 */ /* 0x0005e80000100800 */
[----:B--2---:R-:W2:Y:S04]  /*11ad0*/  LDL.LU R41, [R1] ;  /* 0x0000000001297983 */ /* 0x004ea80000300800 */
[----:B------:R3:W-:Y:S04]  /*11ae0*/  STL [R1+0x624], R42 ;  /* 0x0006242a01007387 */ /* 0x0007e80000100800 */
[----:B---3--:R-:W3:Y:S04]  /*11af0*/  LDL.LU R42, [R1+0x4] ;  /* 0x00000400012a7983 */ /* 0x008ee80000300800 */
[----:B------:R4:W-:Y:S04]  /*11b00*/  STL [R1+0x620], R43 ;  /* 0x0006202b01007387 */ /* 0x0009e80000100800 */
[----:B----4-:R-:W4:Y:S04]  /*11b10*/  LDL.LU R43, [R1+0x8] ;  /* 0x00000800012b7983 */ /* 0x010f280000300800 */
[----:B------:R0:W-:Y:S04]  /*11b20*/  STL [R1+0x61c], R44 ;  /* 0x00061c2c01007387 */ /* 0x0001e80000100800 */
[----:B0-----:R-:W4:Y:S04]  /*11b30*/  LDL.LU R44, [R1+0xc] ;  /* 0x00000c00012c7983 */ /* 0x001f280000300800 */
        /* <DEDUP_REMOVED lines=144> */
[----:B------:R-:W4:Y:S04]  /*12440*/  LDL.LU R0, [R1+0x204] ;  /* 0x0002040001007983 */ /* 0x000f280000300800 */
        /* <DEDUP_REMOVED lines=69> */
[----:B0-----:R-:W4:Y:S01]  /*128a0*/  LDL.LU R151, [R1+0x130] ;  /* 0x0001300001977983 */ /* 0x001f220000300800 */
[----:B--2--5:R-:W-:Y:S01]  /*128b0*/  FADD R2, R41, R2 ;  /* 0x0000000229027221 */ /* 0x024fe20000000000 */
[----:B---3--:R-:W-:Y:S01]  /*128c0*/  FADD R3, R42, R3 ;  /* 0x000000032a037221 */ /* 0x008fe20000000000 */
[----:B----4-:R-:W-:Y:S01]  /*128d0*/  FADD R4, R43, R4 ;  /* 0x000000042b047221 */ /* 0x010fe20000000000 */
[----:B------:R-:W2:Y:S01]  /*128e0*/  LDL.LU R41, [R1+0x628] ;  /* 0x0006280001297983 */ /* 0x000ea20000300800 */
[----:B------:R-:W-:Y:S01]  /*128f0*/  FADD R5, R44, R5 ;  /* 0x000000052c057221 */ /* 0x000fe20000000000 */
[----:B------:R-:W-:-:S02]  /*12900*/  FADD R6, R45, R6 ;  /* 0x000000062d067221 */ /* 0x000fc40000000000 */
[----:B------:R-:W3:Y:S01]  /*12910*/  LDL.LU R42, [R1+0x624] ;  /* 0x00062400012a7983 */ /* 0x000ee20000300800 */
[----:B------:R-:W-:-:S03]  /*12920*/  FADD R7, R46, R7 ;  /* 0x000000072e077221 */ /* 0x000fc60000000000 */
[----:B------:R-:W4:Y:S01]  /*12930*/  LDL.LU R43, [R1+0x620] ;  /* 0x00062000012b7983 */ /* 0x000f220000300800 */
[----:B------:R-:W-:-:S03]  /*12940*/  FADD R8, R47, R8 ;  /* 0x000000082f087221 */ /* 0x000fc60000000000 */
[----:B------:R-:W2:Y:S01]  /*12950*/  LDL.LU R44, [R1+0x61c] ;  /* 0x00061c00012c7983 */ /* 0x000ea20000300800 */
[----:B------:R-:W-:-:S03]  /*12960*/  FADD R9, R48, R9 ;  /* 0x0000000930097221 */ /* 0x000fc60000000000 */
        /* <DEDUP_REMOVED lines=133> */
[----:B------:R-:W-:Y:S01]  /*131c0*/  FADD R204, R115, R204 ;  /* 0x000000cc73cc7221 */ /* 0x000fe20000000000 */
[----:B------:R-:W-:Y:S02]  /*131d0*/  FADD R118, R119, R118 ;  /* 0x0000007677767221 */ /* 0x000fe40000000000 */
[----:B------:R-:W2:Y:S01]  /*131e0*/  LDL.LU R112, [R1+0x50c] ;  /* 0x00050c0001707983 */ /* 0x000ea20000300800 */
[----:B------:R-:W-:-:S03]  /*131f0*/  FADD R205, R116, R205 ;  /* 0x000000cd74cd7221 */ /* 0x000fc60000000000 */
[----:B------:R-:W2:Y:S01]  /*13200*/  LDL.LU R113, [R1+0x508] ;  /* 0x0005080001717983 */ /* 0x000ea20000300800 */
[----:B------:R-:W-:-:S03]  /*13210*/  FADD R0, R117, R0 ;  /* 0x0000000075007221 */ /* 0x000fc60000000000 */
[----:B------:R-:W2:Y:S01]  /*13220*/  LDL.LU R114, [R1+0x504] ;  /* 0x0005040001727983 */ /* 0x000ea20000300800 */
[----:B------:R-:W-:-:S03]  /*13230*/  FADD R208, R149, R208 ;  /* 0x000000d095d07221 */ /* 0x000fc60000000000 */
[----:B------:R-:W2:Y:S04]  /*13240*/  LDL.LU R115, [R1+0x500] ;  /* 0x0005000001737983 */ /* 0x000ea80000300800 */
[----:B------:R-:W2:Y:S01]  /*13250*/  LDL.LU R116, [R1+0x4fc] ;  /* 0x0004fc0001747983 */ /* 0x000ea20000300800 */
[----:B------:R-:W-:Y:S01]  /*13260*/  FADD R207, R150, R207 ;  /* 0x000000cf96cf7221 */ /* 0x000fe20000000000 */
[----:B------:R-:W-:Y:S01]  /*13270*/  FADD R206, R151, R206 ;  /* 0x000000ce97ce7221 */ /* 0x000fe20000000000 */
[----:B------:R-:W-:Y:S01]  /*13280*/  FADD R237, R120, R237 ;  /* 0x000000ed78ed7221 */ /* 0x000fe20000000000 */
[----:B------:R-:W3:Y:S01]  /*13290*/  LDL.LU R117, [R1+0x1b8] ;  /* 0x0001b80001757983 */ /* 0x000ee20000300800 */
[----:B------:R-:W-:Y:S01]  /*132a0*/  FADD R236, R121, R236 ;  /* 0x000000ec79ec7221 */ /* 0x000fe20000000000 */
[----:B------:R-:W-:Y:S01]  /*132b0*/  FADD R235, R122, R235 ;  /* 0x000000eb7aeb7221 */ /* 0x000fe20000000000 */
[----:B------:R-:W-:Y:S01]  /*132c0*/  FADD R234, R123, R234 ;  /* 0x000000ea7bea7221 */ /* 0x000fe20000000000 */
[----:B------:R-:W3:Y:S01]  /*132d0*/  LDL.LU R149, [R1+0x208] ;  /* 0x0002080001957983 */ /* 0x000ee20000300800 */
[----:B------:R-:W-:Y:S01]  /*132e0*/  FADD R233, R124, R233 ;  /* 0x000000e97ce97221 */ /* 0x000fe20000000000 */
[----:B------:R-:W-:Y:S01]  /*132f0*/  FADD R232, R125, R232 ;  /* 0x000000e87de87221 */ /* 0x000fe20000000000 */
[----:B------:R-:W-:Y:S01]  /*13300*/  FADD R231, R126, R231 ;  /* 0x000000e77ee77221 */ /* 0x000fe20000000000 */
[----:B------:R0:W-:Y:S01]  /*13310*/  STL [R1+0x200], R118 ;  /* 0x0002007601007387 */ /* 0x0001e20000100800 */
[----:B------:R-:W-:Y:S01]  /*13320*/  FADD R230, R127, R230 ;  /* 0x000000e67fe67221 */ /* 0x000fe20000000000 */
        /* <DEDUP_REMOVED lines=8> */
[----:B0-----:R-:W4:Y:S01]  /*133b0*/  LDL.LU R118, [R1+0x1bc] ;  /* 0x0001bc0001767983 */ /* 0x001f220000300800 */
[----:B------:R-:W-:Y:S01]  /*133c0*/  FADD R215, R142, R215 ;  /* 0x000000d78ed77221 */ /* 0x000fe20000000000 */
[----:B------:R-:W-:Y:S01]  /*133d0*/  FADD R224, R133, R224 ;  /* 0x000000e085e07221 */ /* 0x000fe20000000000 */
[----:B------:R-:W-:Y:S01]  /*133e0*/  FADD R214, R143, R214 ;  /* 0x000000d68fd67221 */ /* 0x000fe20000000000 */
[----:B------:R0:W-:Y:S01]  /*133f0*/  STL [R1+0x204], R0 ;  /* 0x0002040001007387 */ /* 0x0001e20000100800 */
[----:B------:R-:W-:Y:S01]  /*13400*/  FADD R223, R134, R223 ;  /* 0x000000df86df7221 */ /* 0x000fe20000000000 */
[----:B------:R-:W-:Y:S01]  /*13410*/  FADD R213, R144, R213 ;  /* 0x000000d590d57221 */ /* 0x000fe20000000000 */
[----:B------:R-:W-:Y:S01]  /*13420*/  FADD R222, R135, R222 ;  /* 0x000000de87de7221 */ /* 0x000fe20000000000 */
[----:B------:R-:W4:Y:S01]  /*13430*/  LDL.LU R150, [R1+0x20c] ;  /* 0x00020c0001967983 */ /* 0x000f220000300800 */
[----:B------:R-:W-:Y:S01]  /*13440*/  FADD R212, R145, R212 ;  /* 0x000000d491d47221 */ /* 0x000fe20000000000 */
[----:B------:R-:W-:Y:S01]  /*13450*/  FADD R221, R136, R221 ;  /* 0x000000dd88dd7221 */ /* 0x000fe20000000000 */
[----:B------:R-:W-:Y:S01]  /*13460*/  FADD R211, R146, R211 ;  /* 0x000000d392d37221 */ /* 0x000fe20000000000 */
[----:B------:R-:W2:Y:S01]  /*13470*/  LDL.LU R119, [R1+0x1c0] ;  /* 0x0001c00001777983 */ /* 0x000ea20000300800 */
[----:B------:R-:W-:Y:S01]  /*13480*/  FADD R220, R137, R220 ;  /* 0x000000dc89dc7221 */ /* 0x000fe20000000000 */
[----:B------:R-:W-:Y:S01]  /*13490*/  FADD R210, R147, R210 ;  /* 0x000000d293d27221 */ /* 0x000fe20000000000 */
[----:B------:R-:W-:Y:S01]  /*134a0*/  FADD R219, R138, R219 ;  /* 0x000000db8adb7221 */ /* 0x000fe20000000000 */
[----:B------:R-:W2:Y:S01]  /*134b0*/  LDL.LU R151, [R1+0x210] ;  /* 0x0002100001977983 */ /* 0x000ea20000300800 */
[----:B------:R-:W-:-:S03]  /*134c0*/  FADD R209, R148, R209 ;  /* 0x000000d194d17221 */ /* 0x000fc60000000000 */
[----:B------:R-:W2:Y:S04]  /*134d0*/  LDL.LU R120, [R1+0x1c4] ;  /* 0x0001c40001787983 */ /* 0x000ea80000300800 */
[----:B0-----:R-:W2:Y:S04]  /*134e0*/  LDL.LU R0, [R1+0x214] ;  /* 0x0002140001007983 */ /* 0x001ea80000300800 */
        /* <DEDUP_REMOVED lines=28> */
[----:B---3--:R-:W-:-:S03]  /*136b0*/  FADD R149, R117, R149 ;  /* 0x0000009575957221 */ /* 0x008fc60000000000 */
[----:B------:R-:W3:Y:S04]  /*136c0*/  LDL.LU R117, [R1+0x4f8] ;  /* 0x0004f80001757983 */ /* 0x000ee80000300800 */
[----:B------:R0:W-:Y:S04]  /*136d0*/  STL [R1+0x208], R149 ;  /* 0x0002089501007387 */ /* 0x0001e80000100800 */
[----:B0-----:R-:W3:Y:S01]  /*136e0*/  LDL.LU R149, [R1+0x250] ;  /* 0x0002500001957983 */ /* 0x001ee20000300800 */
[----:B----4-:R-:W-:-:S03]  /*136f0*/  FADD R150, R118, R150 ;  /* 0x0000009676967221 */ /* 0x010fc60000000000 */
[----:B------:R-:W4:Y:S04]  /*13700*/  LDL.LU R118, [R1+0x4f4] ;  /* 0x0004f40001767983 */ /* 0x000f280000300800 */
[----:B------:R0:W-:Y:S01]  /*13710*/  STL [R1+0x20c], R150 ;  /* 0x00020c9601007387 */ /* 0x0001e20000100800 */
[----:B--2---:R-:W-:-:S03]  /*13720*/  FADD R151, R119, R151 ;  /* 0x0000009777977221 */ /* 0x004fc60000000000 */
[----:B0-----:R-:W2:Y:S04]  /*13730*/  LDL.LU R150, [R1+0x254] ;  /* 0x0002540001967983 */ /* 0x001ea80000300800 */
[----:B------:R-:W4:Y:S04]  /*13740*/  LDL.LU R119, [R1+0x4f0] ;  /* 0x0004f00001777983 */ /* 0x000f280000300800 */
[----:B------:R0:W-:Y:S04]  /*13750*/  STL [R1+0x210], R151 ;  /* 0x0002109701007387 */ /* 0x0001e80000100800 */
[----:B0-----:R-:W4:Y:S01]  /*13760*/  LDL.LU R151, [R1+0x258] ;  /* 0x0002580001977983 */ /* 0x001f220000300800 */
[----:B------:R-:W-:Y:S01]  /*13770*/  FADD R0, R120, R0 ;  /* 0x0000000078007221 */ /* 0x000fe20000000000 */
[----:B------:R-:W-:-:S02]  /*13780*/  FADD R122, R121, R122 ;  /* 0x0000007a797a7221 */ /* 0x000fc40000000000 */
[----:B------:R-:W4:Y:S01]  /*13790*/  LDL.LU R120, [R1+0x4ec] ;  /* 0x0004ec0001787983 */ /* 0x000f220000300800 */
[----:B------:R-:W-:-:S03]  /*137a0*/  FADD R124, R123, R124 ;  /* 0x0000007c7b7c7221 */ /* 0x000fc60000000000 */
[----:B------:R0:W-:Y:S01]  /*137b0*/  STL [R1+0x214], R0 ;  /* 0x0002140001007387 */ /* 0x0001e20000100800 */
[----:B------:R-:W-:-:S03]  /*137c0*/  FADD R126, R125, R126 ;  /* 0x0000007e7d7e7221 */ /* 0x000fc60000000000 */
[----:B0-----:R-:W4:Y:S04]  /*137d0*/  LDL.LU R0, [R1+0x25c] ;  /* 0x00025c0001007983 */ /* 0x001f280000300800 */
[----:B------:R-:W4:Y:S04]  /*137e0*/  LDL.LU R121, [R1+0x4e8] ;  /* 0x0004e80001797983 */ /* 0x000f280000300800 */
[----:B------:R0:W-:Y:S01]  /*137f0*/  STL [R1+0x218], R122 ;  /* 0x0002187a01007387 */ /* 0x0001e20000100800 */
[----:B------:R-:W-:Y:S01]  /*13800*/  FADD R128, R127, R128 ;  /* 0x000000807f807221 */ /* 0x000fe20000000000 */
[----:B------:R-:W-:-:S02]  /*13810*/  FADD R139, R129, R139 ;  /* 0x0000008b818b7221 */ /* 0x000fc40000000000 */
[----:B0-----:R-:W4:Y:S04]  /*13820*/  LDL.LU R122, [R1+0x4e4] ;  /* 0x0004e400017a7983 */ /* 0x001f280000300800 */
[----:B------:R-:W4:Y:S04]  /*13830*/  LDL.LU R123, [R1+0x4e0] ;  /* 0x0004e000017b7983 */ /* 0x000f280000300800 */
[----:B------:R0:W-:Y:S01]  /*13840*/  STL [R1+0x21c], R124 ;  /* 0x00021c7c01007387 */ /* 0x0001e20000100800 */
[----:B------:R-:W-:-:S03]  /*13850*/  FADD R140, R130, R140 ;  /* 0x0000008c828c7221 */ /* 0x000fc60000000000 */
        /* <DEDUP_REMOVED lines=34> */
[----:B------:R0:W-:Y:S04]  /*13a80*/  STL [R1+0x240], R145 ;  /* 0x0002409101007387 */ /* 0x0001e80000100800 */
[----:B0-----:R-:W4:Y:S04]  /*13a90*/  LDL.LU R145, [R1+0x278] ;  /* 0x0002780001917983 */ /* 0x001f280000300800 */
[----:B------:R-:W4:Y:S04]  /*13aa0*/  LDL.LU R136, [R1+0x4ac] ;  /* 0x0004ac0001887983 */ /* 0x000f280000300800 */
[----:B------:R0:W-:Y:S04]  /*13ab0*/  STL [R1+0x244], R146 ;  /* 0x0002449201007387 */ /* 0x0001e80000100800 */
[----:B0-----:R-:W4:Y:S04]  /*13ac0*/  LDL.LU R146, [R1+0x27c] ;  /* 0x00027c0001927983 */ /* 0x001f280000300800 */
[----:B------:R-:W4:Y:S04]  /*13ad0*/  LDL.LU R137, [R1+0x4a8] ;  /* 0x0004a80001897983 */ /* 0x000f280000300800 */
[----:B------:R0:W-:Y:S04]  /*13ae0*/  STL [R1+0x248], R147 ;  /* 0x0002489301007387 */ /* 0x0001e80000100800 */
[----:B0-----:R-:W4:Y:S04]  /*13af0*/  LDL.LU R147, [R1+0x280] ;  /* 0x0002800001937983 */ /* 0x001f280000300800 */
[----:B------:R-:W4:Y:S01]  /*13b00*/  LDL.LU R138, [R1+0x4a4] ;  /* 0x0004a400018a7983 */ /* 0x000f220000300800 */
[----:B---3--:R-:W-:-:S03]  /*13b10*/  FADD R149, R24, R149 ;  /* 0x0000009518957221 */ /* 0x008fc60000000000 */
[----:B------:R0:W-:Y:S04]  /*13b20*/  STL [R1+0x24c], R148 ;  /* 0x00024c9401007387 */ /* 0x0001e80000100800 */
[----:B0-----:R-:W3:Y:S04]  /*13b30*/  LDL.LU R148, [R1+0x284] ;  /* 0x0002840001947983 */ /* 0x001ee80000300800 */
[----:B------:R0:W-:Y:S01]  /*13b40*/  STL [R1+0x250], R149 ;  /* 0x0002509501007387 */ /* 0x0001e20000100800 */
[----:B--2---:R-:W-:-:S03]  /*13b50*/  FADD R150, R25, R150 ;  /* 0x0000009619967221 */ /* 0x004fc60000000000 */
[----:B0-----:R-:W2:Y:S04]  /*13b60*/  LDL.LU R149, [R1+0x288] ;  /* 0x0002880001957983 */ /* 0x001ea80000300800 */
[----:B------:R0:W-:Y:S04]  /*13b70*/  STL [R1+0x254], R150 ;  /* 0x0002549601007387 */ /* 0x0001e80000100800 */
[----:B0-----:R-:W2:Y:S01]  /*13b80*/  LDL.LU R150, [R1+0x28c] ;  /* 0x00028c0001967983 */ /* 0x001ea20000300800 */
[----:B----4-:R-:W-:-:S05]  /*13b90*/  FADD R151, R26, R151 ;  /* 0x000000971a977221 */ /* 0x010fca0000000000 */
[----:B------:R0:W-:Y:S04]  /*13ba0*/  STL [R1+0x258], R151 ;  /* 0x0002589701007387 */ /* 0x0001e80000100800 */
[----:B0-----:R-:W4:Y:S01]  /*13bb0*/  LDL.LU R151, [R1+0x290] ;  /* 0x0002900001977983 */ /* 0x001f220000300800 */
[----:B------:R-:W-:-:S03]  /*13bc0*/  FADD R0, R27, R0 ;  /* 0x000000001b007221 */ /* 0x000fc60000000000 */
[----:B------:R-:W4:Y:S04]  /*13bd0*/  LDL.LU R27, [R1+0x2c8] ;  /* 0x0002c800011b7983 */ /* 0x000f280000300800 */
[----:B------:R-:W4:Y:S04]  /*13be0*/  LDL.LU R26, [R1+0x2cc] ;  /* 0x0002cc00011a7983 */ /* 0x000f280000300800 */
[----:B------:R-:W4:Y:S04]  /*13bf0*/  LDL.LU R25, [R1+0x2d0] ;  /* 0x0002d00001197983 */ /* 0x000f280000300800 */
[----:B------:R0:W-:Y:S04]  /*13c00*/  STL [R1+0x25c], R0 ;  /* 0x00025c0001007387 */ /* 0x0001e80000100800 */
[----:B------:R-:W4:Y:S04]  /*13c10*/  LDL.LU R24, [R1+0x2d4] ;  /* 0x0002d40001187983 */ /* 0x000f280000300800 */
[----:B0-----:R-:W4:Y:S01]  /*13c20*/  LDL.LU R0, [R1+0x2d8] ;  /* 0x0002d80001007983 */ /* 0x001f220000300800 */
[----:B------:R-:W-:-:S05]  /*13c30*/  FADD R139, R28, R139 ;  /* 0x0000008b1c8b7221 */ /* 0x000fca0000000000 */
[----:B------:R0:W-:Y:S04]  /*13c40*/  STL [R1+0x260], R139 ;  /* 0x0002608b01007387 */ /* 0x0001e80000100800 */
[----:B0-----:R-:W4:Y:S01]  /*13c50*/  LDL.LU R139, [R1+0x4a0] ;  /* 0x0004a000018b7983 */ /* 0x001f220000300800 */
[----:B------:R-:W-:-:S03]  /*13c60*/  FADD R140, R29, R140 ;  /* 0x0000008c1d8c7221 */ /* 0x000fc60000000000 */
[----:B------:R-:W4:Y:S04]  /*13c70*/  LDL.LU R28, [R1+0x2c4] ;  /* 0x0002c400011c7983 */ /* 0x000f280000300800 */
        /* <DEDUP_REMOVED lines=30> */
[----:B---3--:R-:W-:-:S03]  /*13e60*/  FADD R148, R37, R148 ;  /* 0x0000009425947221 */ /* 0x008fc60000000000 */
[----:B------:R-:W3:Y:S04]  /*13e70*/  LDL.LU R36, [R1+0x2a4] ;  /* 0x0002a40001247983 */ /* 0x000ee80000300800 */
[----:B------:R0:W-:Y:S01]  /*13e80*/  STL [R1+0x284], R148 ;  /* 0x0002849401007387 */ /* 0x0001e20000100800 */
[----:B--2---:R-:W-:-:S03]  /*13e90*/  FADD R149, R38, R149 ;  /* 0x0000009526957221 */ /* 0x004fc60000000000 */
[----:B0-----:R-:W2:Y:S04]  /*13ea0*/  LDL.LU R148, [R1+0x47c] ;  /* 0x00047c0001947983 */ /* 0x001ea80000300800 */
[----:B------:R-:W2:Y:S04]  /*13eb0*/  LDL.LU R37, [R1+0x2a0] ;  /* 0x0002a00001257983 */ /* 0x000ea80000300800 */
[----:B------:R0:W-:Y:S01]  /*13ec0*/  STL [R1+0x288], R149 ;  /* 0x0002889501007387 */ /* 0x0001e20000100800 */
[----:B------:R-:W-:-:S03]  /*13ed0*/  FADD R150, R39, R150 ;  /* 0x0000009627967221 */ /* 0x000fc60000000000 */
[----:B0-----:R-:W2:Y:S04]  /*13ee0*/  LDL.LU R149, [R1+0x478] ;  /* 0x0004780001957983 */ /* 0x001ea80000300800 */
[----:B------:R-:W2:Y:S04]  /*13ef0*/  LDL.LU R38, [R1+0x29c] ;  /* 0x00029c0001267983 */ /* 0x000ea80000300800 */
[----:B------:R0:W-:Y:S01]  /*13f00*/  STL [R1+0x28c], R150 ;  /* 0x00028c9601007387 */ /* 0x0001e20000100800 */
[----:B----4-:R-:W-:-:S03]  /*13f10*/  FADD R151, R40, R151 ;  /* 0x0000009728977221 */ /* 0x010fc60000000000 */
[----:B0-----:R-:W4:Y:S04]  /*13f20*/  LDL.LU R150, [R1+0x474] ;  /* 0x0004740001967983 */ /* 0x001f280000300800 */
[----:B------:R-:W4:Y:S04]  /*13f30*/  LDL.LU R39, [R1+0x298] ;  /* 0x0002980001277983 */ /* 0x000f280000300800 */
[----:B------:R0:W-:Y:S04]  /*13f40*/  STL [R1+0x290], R151 ;  /* 0x0002909701007387 */ /* 0x0001e80000100800 */
[----:B0-----:R-:W4:Y:S04]  /*13f50*/  LDL.LU R151, [R1+0x470] ;  /* 0x0004700001977983 */ /* 0x001f280000300800 */
[----:B------:R-:W4:Y:S01]  /*13f60*/  LDL.LU R40, [R1+0x294] ;  /* 0x0002940001287983 */ /* 0x000f220000300800 */
        /* <DEDUP_REMOVED lines=13> */
[----:B---3--:R-:W-:Y:S01]  /*14040*/  FADD R36, R45, R36 ;  /* 0x000000242d247221 */ /* 0x008fe20000000000 */
[----:B--2---:R-:W-:Y:S01]  /*14050*/  FADD R37, R44, R37 ;  /* 0x000000252c257221 */ /* 0x004fe20000000000 */
[----:B------:R-:W-:Y:S01]  /*14060*/  FADD R38, R43, R38 ;  /* 0x000000262b267221 */ /* 0x000fe20000000000 */
[----:B----4-:R-:W-:Y:S01]  /*14070*/  FADD R39, R42, R39 ;  /* 0x000000272a277221 */ /* 0x010fe20000000000 */
[----:B------:R-:W-:-:S05]  /*14080*/  FADD R40, R41, R40 ;  /* 0x0000002829287221 */ /* 0x000fca0000000000 */
[----:B------:R0:W-:Y:S04]  /*14090*/  STL [R1+0x294], R40 ;  /* 0x0002942801007387 */ /* 0x0001e80000100800 */
        /* <DEDUP_REMOVED lines=14> */
[----:B------:R-:W4:Y:S04]  /*14180*/  LDL.LU R53, [R1+0x2dc] ;  /* 0x0002dc0001357983 */ /* 0x000f280000300800 */
[----:B------:R1:W-:Y:S04]  /*14190*/  STL [R1+0x2d0], R25 ;  /* 0x0002d01901007387 */ /* 0x0003e80000100800 */
[----:B------:R-:W4:Y:S04]  /*141a0*/  LDL.LU R52, [R1+0x2e0] ;  /* 0x0002e00001347983 */ /* 0x000f280000300800 */
[----:B------:R1:W-:Y:S04]  /*141b0*/  STL [R1+0x2d4], R24 ;  /* 0x0002d41801007387 */ /* 0x0003e80000100800 */
        /* <DEDUP_REMOVED lines=13> */
[----:B--2---:R-:W2:Y:S04]  /*14290*/  LDL.LU R39, [R1+0x314] ;  /* 0x0003140001277983 */ /* 0x004ea80000300800 */
[----:B---3--:R-:W3:Y:S04]  /*142a0*/  LDL.LU R38, [R1+0x318] ;  /* 0x0003180001267983 */ /* 0x008ee80000300800 */
[----:B----4-:R-:W4:Y:S04]  /*142b0*/  LDL.LU R37, [R1+0x31c] ;  /* 0x00031c0001257983 */ /* 0x010f280000300800 */
[----:B-1----:R-:W4:Y:S04]  /*142c0*/  LDL.LU R36, [R1+0x320] ;  /* 0x0003200001247983 */ /* 0x002f280000300800 */
        /* <DEDUP_REMOVED lines=12> */
[----:B------:R-:W4:Y:S01]  /*14390*/  LDL.LU R0, [R1+0x354] ;  /* 0x0003540001007983 */ /* 0x000f220000300800 */
[----:B------:R-:W-:Y:S01]  /*143a0*/  FADD R53, R59, R53 ;  /* 0x000000353b357221 */ /* 0x000fe20000000000 */
        /* <DEDUP_REMOVED lines=74> */
[----:B--2---:R-:W2:Y:S04]  /*14850*/  LDL.LU R40, [R1+0x38c] ;  /* 0x00038c0001287983 */ /* 0x004ea80000300800 */
        /* <DEDUP_REMOVED lines=167> */
[----:B------:R-:W-:Y:S01]  /*152d0*/  FADD R24, R150, R24 ;  /* 0x0000001896187221 */ /* 0x000fe20000000000 */
[----:B------:R-:W-:-:S05]  /*152e0*/  FADD R0, R0, R151 ;  /* 0x0000009700007221 */ /* 0x000fca0000000000 */
[----:B------:R0:W-:Y:S04]  /*152f0*/  STL [R1+0x44c], R0 ;  /* 0x00044c0001007387 */ /* 0x0001e80000100800 */
[----:B------:R0:W-:Y:S04]  /*15300*/  STL [R1+0x444], R25 ;  /* 0x0004441901007387 */ /* 0x0001e80000100800 */
[----:B------:R0:W-:Y:S02]  /*15310*/  STL [R1+0x448], R24 ;  /* 0x0004481801007387 */ /* 0x0001e40000100800 */
.L_x_32:
[----:B0-----:R-:W0:Y:S02]  /*15320*/  LDC R0, c[0x0][0x28c] ;  /* 0x0000a300ff007b82 */ /* 0x001e240000000800 */
[----:B0-----:R-:W-:-:S13]  /*15330*/  ISETP.GE.AND P0, PT, R0, 0x1, PT ;  /* 0x000000010000780c */ /* 0x001fda0003f06270 */
[----:B------:R-:W-:Y:S05]  /*15340*/  @!P0 BRA `(.L_x_33) ;  /* 0x0000000000588947 */ /* 0x000fea0003800000 */
[----:B------:R-:W-:-:S06]  /*15350*/  UISETP.NE.AND UP0, UPT, UR22, 0x3, UPT ;  /* 0x000000031600788c */ /* 0x000fcc000bf05270 */
[----:B------:R-:W-:-:S13]  /*15360*/  PLOP3.LUT P0, PT, PT, PT, UP0, 0x80, 0x0 ;  /* 0x000000000000781c */ /* 0x000fda0003f0f008 */
[----:B------:R-:W-:Y:S05]  /*15370*/  @!P0 BRA `(.L_x_34) ;  /* 0x0000000000048947 */ /* 0x000fea0003800000 */
[----:B------:R-:W-:Y:S01]  /*15380*/  BPT.TRAP 0x1 ;  /* 0x000000040000795c */ /* 0x000fe20000300000 */
.L_x_34:
[----:B------:R-:W2:Y:S04]  /*15390*/  LDL R0, [R1+0x450] ;  /* 0x0004500001007983 */ /* 0x000ea80000100800 */
[----:B------:R-:W3:Y:S01]  /*153a0*/  LDL R25, [R1+0x454] ;  /* 0x0004540001197983 */ /* 0x000ee20000100800 */
[----:B------:R-:W-:Y:S01]  /*153b0*/  UISETP.LT.AND UP1, UPT, UR10, 0x1, UPT ;  /* 0x000000010a00788c */ /* 0x000fe2000bf21270 */
[----:B--2---:R-:W-:Y:S01]  /*153c0*/  ISETP.NE.AND P0, PT, R0, RZ, PT ;  /* 0x000000ff0000720c */ /* 0x004fe20003f05270 */
[----:B------:R-:W-:-:S12]  /*153d0*/  IMAD.U32 R0, RZ, RZ, UR12 ;  /* 0x0000000cff007e24 */ /* 0x000fd8000f8e00ff */
[----:B------:R-:W-:-:S05]  /*153e0*/  VOTEU.ANY UP0, P0 ;  /* 0x00000000003f7886 */ /* 0x000fca0000000100 */
[----:B------:R-:W-:-:S04]  /*153f0*/  @UP0 USEL UR6, UR10, 0x1, UP1 ;  /* 0x000000010a060887 */ /* 0x000fc80008800000 */
[----:B------:R-:W-:Y:S02]  /*15400*/  @UP0 UIADD3 UR6, UR5, UR10, -UR6 ;  /* 0x0000000a05060290 */ /* 0x000fe4000fffe806 */
[----:B------:R-:W-:-:S04]  /*15410*/  UISETP.GT.U32.AND UP0, UPT, UR13, 0x1, UPT ;  /* 0x000000010d00788c */ /* 0x000fc8000bf04070 */
[----:B------:R-:W-:-:S04]  /*15420*/  IMAD.U32 R24, RZ, RZ, UR6 ;  /* 0x00000006ff187e24 */ /* 0x000fc8000f8e00ff */
[----:B------:R-:W-:-:S05]  /*15430*/  @P0 IMAD.SHL.U32 R24, R24, 0x8, RZ ;  /* 0x0000000818180824 */ /* 0x000fca00078e00ff */
[----:B------:R-:W-:-:S04]  /*15440*/  @P0 LOP3.LUT R24, R24, 0x18, RZ, 0xc0, !PT ;  /* 0x0000001818180812 */ /* 0x000fc800078ec0ff */
[----:B------:R-:W-:-:S04]  /*15450*/  @P0 IADD3 R0, R0, 0x20, R24 ;  /* 0x0000002000000810 */ /* 0x000fc80007ffe018 */
[----:B---3--:R-:W-:-:S04]  /*15460*/  @P0 PRMT R0, R25, 0x654, R0 ;  /* 0x0000065419000816 */ /* 0x008fc80000000000 */
[----:B------:R0:W-:Y:S01]  /*15470*/  @P0 SYNCS.ARRIVE.TRANS64.RED.A1T0 RZ, [R0+URZ], RZ ;  /* 0x000000ff00ff09a7 */ /* 0x0001e2000810043f */
[----:B------:R-:W-:-:S13]  /*15480*/  PLOP3.LUT P0, PT, PT, PT, UP0, 0x80, 0x0 ;  /* 0x000000000000781c */ /* 0x000fda0003f0f008 */
[----:B0-----:R-:W-:Y:S05]  /*15490*/  @P0 BRA `(.L_x_33) ;  /* 0x0000000000040947 */ /* 0x001fea0003800000 */
[----:B------:R-:W-:Y:S01]  /*154a0*/  BPT.TRAP 0x1 ;  /* 0x000000040000795c */ /* 0x000fe20000300000 */
.L_x_33:
[----:B------:R-:W2:Y:S01]  /*154b0*/  LDL.LU R28, [R1+0x464] ;  /* 0x00046400011c7983 */ /* 0x000ea20000300800 */
[----:B------:R-:W0:Y:S01]  /*154c0*/  LDC R25, c[0x0][0x288] ;  /* 0x0000a200ff197b82 */ /* 0x000e220000000800 */
[----:B------:R-:W-:Y:S02]  /*154d0*/  ULDC UR6, c[0x0][0x284] ;  /* 0x0000a10000067ab9 */ /* 0x000fe40000000800 */
[----:B------:R-:W3:Y:S01]  /*154e0*/  LDL.LU R26, [R1+0x460] ;  /* 0x00046000011a7983 */ /* 0x000ee20000300800 */
[----:B------:R-:W4:Y:S02]  /*154f0*/  S2R R27, SR_TID.X ;  /* 0x00000000001b7919 */ /* 0x000f240000002100 */
[----:B----4-:R-:W-:Y:S02]  /*15500*/  LOP3.LUT R24, R27, 0x3, RZ, 0xc0, !PT ;  /* 0x000000031b187812 */ /* 0x010fe400078ec0ff */
[----:B------:R-:W-:-:S03]  /*15510*/  SHF.R.U32.HI R34, RZ, 0x7, R27 ;  /* 0x00000007ff227819 */ /* 0x000fc6000001161b */
[----:B0-----:R-:W-:Y:S01]  /*15520*/  IMAD R24, R24, -0x2, R25 ;  /* 0xfffffffe18187824 */ /* 0x001fe200078e0219 */
[----:B------:R-:W-:-:S05]  /*15530*/  LOP3.LUT R34, R34, 0x1, RZ, 0xc0, !PT ;  /* 0x0000000122227812 */ /* 0x000fca00078ec0ff */
[----:B------:R-:W-:Y:S02]  /*15540*/  IMAD.SHL.U32 R35, R34, 0x40, RZ ;  /* 0x0000004022237824 */ /* 0x000fe400078e00ff */
[----:B------:R-:W-:-:S05]  /*15550*/  IMAD.SHL.U32 R32, R27, 0x2, RZ ;  /* 0x000000021b207824 */ /* 0x000fca00078e00ff */
[----:B------:R-:W-:Y:S01]  /*15560*/  LOP3.LUT R32, R32, 0x6, RZ, 0xc0, !PT ;  /* 0x0000000620207812 */ /* 0x000fe200078ec0ff */
[----:B------:R-:W-:Y:S02]  /*15570*/  IMAD.MOV.U32 R41, RZ, RZ, -0x1 ;  /* 0xffffffffff297424 */ /* 0x000fe400078e00ff */
[----:B---3--:R-:W-:-:S05]  /*15580*/  IMAD.SHL.U32 R0, R26, 0x100, RZ ;  /* 0x000001001a007824 */ /* 0x008fca00078e00ff */
[----:B------:R-:W-:Y:S01]  /*15590*/  ISETP.GE.AND P0, PT, R0, R25, PT ;  /* 0x000000190000720c */ /* 0x000fe20003f06270 */
[----:B------:R-:W-:Y:S01]  /*155a0*/  IMAD.IADD R0, R24, 0x1, -R0 ;  /* 0x0000000118007824 */ /* 0x000fe200078e0a00 */
[----:B------:R-:W-:Y:S02]  /*155b0*/  SHF.R.U32.HI R24, RZ, 0x2, R27 ;  /* 0x00000002ff187819 */ /* 0x000fe4000001161b */
[----:B------:R-:W-:Y:S02]  /*155c0*/  LOP3.LUT R25, R27, 0x60, RZ, 0xc0, !PT ;  /* 0x000000601b197812 */ /* 0x000fe400078ec0ff */
[----:B------:R-:W-:Y:S02]  /*155d0*/  LOP3.LUT R24, R24, 0x7, RZ, 0xc0, !PT ;  /* 0x0000000718187812 */ /* 0x000fe400078ec0ff */
[----:B------:R-:W-:Y:S02]  /*155e0*/  SHF.R.U32.HI R25, RZ, 0x1, R25 ;  /* 0x00000001ff197819 */ /* 0x000fe40000011619 */
[----:B------:R-:W-:-:S02]  /*155f0*/  LOP3.LUT R35, R35, 0x40, R24, 0xe2, !PT ;  /* 0x0000004023237812 */ /* 0x000fc400078ee218 */
[----:B------:R-:W-:-:S05]  /*15600*/  IADD3 R24, RZ, -R25, -R24 ;  /* 0x80000019ff187210 */ /* 0x000fca0007ffe818 */
[----:B------:R-:W-:Y:S02]  /*15610*/  IMAD R34, R34, -0x40, R24 ;  /* 0xffffffc022227824 */ /* 0x000fe400078e0218 */
[----:B--2---:R-:W-:-:S05]  /*15620*/  IMAD.SHL.U32 R24, R28, 0x100, RZ ;  /* 0x000001001c187824 */ /* 0x004fca00078e00ff */
[----:B------:R-:W-:Y:S01]  /*15630*/  ISETP.GE.OR P0, PT, R24, UR6, P0 ;  /* 0x0000000618007c0c */ /* 0x000fe20008706670 */
[----:B------:R-:W-:Y:S01]  /*15640*/  IMAD.WIDE R36, R28, 0x100, RZ ;  /* 0x000001001c247825 */ /* 0x000fe200078e02ff */
[----:B------:R-:W-:Y:S02]  /*15650*/  IADD3 R34, -R24, UR6, R34 ;  /* 0x0000000618227c10 */ /* 0x000fe4000fffe122 */
[----:B------:R-:W-:Y:S02]  /*15660*/  PRMT R32, R32, 0x6540, R26 ;  /* 0x0000654020207816 */ /* 0x000fe4000000001a */
[----:B------:R-:W-:-:S07]  /*15670*/  LOP3.LUT R35, R36, R35, R25, 0xfe, !PT ;  /* 0x0000002324237212 */ /* 0x000fce00078efe19 */
[----:B------:R-:W-:Y:S05]  /*15680*/  @P0 BRA `(.L_x_35) ;  /* 0x0000012400cc0947 */ /* 0x000fea0003800000 */
[----:B------:R-:W0:Y:S01]  /*15690*/  LDC.64 R28, c[0x0][0x5c8] ;  /* 0x00017200ff1c7b82 */ /* 0x000e220000000a00 */
[----:B------:R-:W-:Y:S01]  /*156a0*/  USHF.R.S32.HI UR8, URZ, 0x1f, UR9 ;  /* 0x0000001f3f087899 */ /* 0x000fe20008011409 */
[--C-:B------:R-:W-:Y:S01]  /*156b0*/  SHF.R.S32.HI R33, RZ, 0x1f, R32.reuse ;  /* 0x0000001fff217819 */ /* 0x100fe20000011420 */
[----:B------:R-:W-:Y:S01]  /*156c0*/  ULDC.64 UR16, c[0x0][0x5d0] ;  /* 0x0001740000107ab9 */ /* 0x000fe20000000a00 */
[----:B------:R-:W-:Y:S01]  /*156d0*/  BSSY B0, `(.L_x_35) ;  /* 0x000126e000007945 */ /* 0x000fe20003800000 */
[----:B------:R-:W-:Y:S02]  /*156e0*/  UIMAD UR6, UR8, UR16, URZ ;  /* 0x00000010080672a4 */ /* 0x000fe4000f8e023f */
[----:B------:R-:W-:Y:S02]  /*156f0*/  IMAD.U32 R26, RZ, RZ, UR16 ;  /* 0x00000010ff1a7e24 */ /* 0x000fe4000f8e00ff */
[----:B------:R-:W-:Y:S02]  /*15700*/  UIMAD UR6, UR9, UR17, UR6 ;  /* 0x00000011090672a4 */ /* 0x000fe4000f8e0206 */
[----:B------:R-:W-:-:S04]  /*15710*/  IMAD.WIDE.U32 R26, R26, UR9, R32 ;  /* 0x000000091a1a7c25 */ /* 0x000fc8000f8e0020 */
[----:B------:R-:W-:Y:S01]  /*15720*/  VIADD R27, R27, UR6 ;  /* 0x000000061b1b7c36 */ /* 0x000fe20008000000 */
[----:B------:R-:W-:Y:S01]  /*15730*/  ULDC.64 UR6, c[0x0][0x5c0] ;  /* 0x0001700000067ab9 */ /* 0x000fe20000000a00 */
[-C--:B0-----:R-:W-:Y:S01]  /*15740*/  IMAD R24, R37, R28.reuse, RZ ;  /* 0x0000001c25187224 */ /* 0x081fe200078e02ff */
[----:B------:R-:W-:Y:S01]  /*15750*/  SHF.L.U64.HI R38, R28, 0x3, R29 ;  /* 0x000000031c267819 */ /* 0x000fe2000001021d */
[----:B------:R-:W-:-:S04]  /*15760*/  IMAD.WIDE.U32 R26, R35, R28, R26 ;  /* 0x0000001c231a7225 */ /* 0x000fc800078e001a */
[----:B------:R-:W-:Y:S01]  /*15770*/  IMAD R24, R35, R29, R24 ;  /* 0x0000001d23187224 */ /* 0x000fe200078e0218 */
[C---:B------:R-:W-:Y:S01]  /*15780*/  LEA R30, P2, R28.reuse, R26, 0x7 ;  /* 0x0000001a1c1e7211 */ /* 0x040fe200078438ff */
[----:B------:R-:W-:Y:S02]  /*15790*/  IMAD.SHL.U32 R25, R28, 0x8, RZ ;  /* 0x000000081c197824 */ /* 0x000fe400078e00ff */
[----:B------:R-:W-:Y:S01]  /*157a0*/  IMAD.IADD R27, R27, 0x1, R24 ;  /* 0x000000011b1b7824 */ /* 0x000fe200078e0218 */
[C---:B------:R-:W-:Y:S02]  /*157b0*/  IADD3 R24, P5, R26.reuse, UR6, RZ ;  /* 0x000000061a187c10 */ /* 0x040fe4000ffbe0ff */
[----:B------:R-:W-:Y:S02]  /*157c0*/  IADD3 R26, P0, P1, R26, UR6, R25 ;  /* 0x000000061a1a7c10 */ /* 0x000fe4000f91e019 */
[----:B------:R-:W-:Y:S02]  /*157d0*/  LEA.HI.X R31, R28, R27, R29, 0x7, P2 ;  /* 0x0000001b1c1f7211 */ /* 0x000fe400010f3c1d */
[----:B------:R-:W-:-:S02]  /*157e0*/  IADD3 R28, P2, P3, R30, UR6, R25 ;  /* 0x000000061e1c7c10 */ /* 0x000fc4000fb5e019 */
[----:B------:R-:W-:Y:S02]  /*157f0*/  IADD3.X R25, R27, UR7, RZ, P5, !PT ;  /* 0x000000071b197c10 */ /* 0x000fe4000affe4ff */
[----:B------:R-:W-:Y:S02]  /*15800*/  FSETP.NEU.AND P5, PT, RZ, UR21, PT ;  /* 0x00000015ff007c0b */ /* 0x000fe4000bfad000 */
[----:B------:R-:W-:Y:S02]  /*15810*/  IADD3 R30, P6, R30, UR6, RZ ;  /* 0x000000061e1e7c10 */ /* 0x000fe4000ffde0ff */
[--C-:B------:R-:W-:Y:S02]  /*15820*/  IADD3.X R29, R31, UR7, R38.reuse, P2, P3 ;  /* 0x000000071f1d7c10 */ /* 0x100fe400097e6426 */
[----:B------:R-:W-:Y:S02]  /*15830*/  IADD3.X R27, R27, UR7, R38, P0, P1 ;  /* 0x000000071b1b7c10 */ /* 0x000fe400087e2426 */
[----:B------:R-:W-:-:S05]  /*15840*/  IADD3.X R31, R31, UR7, RZ, P6, !PT ;  /* 0x000000071f1f7c10 */ /* 0x000fca000b7fe4ff */
[----:B------:R-:W-:Y:S05]  /*15850*/  @!P5 BRA `(.L_x_36) ;  /* 0x000000d800f4d947 */ /* 0x000fea0003800000 */
[----:B------:R-:W-:Y:S01]  /*15860*/  ULDC.64 UR6, c[0x0][0x5b8] ;  /* 0x00016e0000067ab9 */ /* 0x000fe20000000a00 */
[----:B------:R-:W-:Y:S01]  /*15870*/  BSSY B1, `(.L_x_37) ;  /* 0x0000013000017945 */ /* 0x000fe20003800000 */
[----:B------:R-:W-:Y:S01]  /*15880*/  IMAD.U32 R38, RZ, RZ, UR6 ;  /* 0x00000006ff267e24 */ /* 0x000fe2000f8e00ff */
[----:B------:R-:W-:-:S03]  /*15890*/  UIMAD UR6, UR8, UR6, URZ ;  /* 0x00000006080672a4 */ /* 0x000fc6000f8e023f */
[----:B------:R-:W-:Y:S01]  /*158a0*/  IMAD.WIDE.U32 R32, R38, UR9, R32 ;  /* 0x0000000926207c25 */ /* 0x000fe2000f8e0020 */
[----:B------:R-:W-:-:S03]  /*158b0*/  UIMAD UR6, UR9, UR7, UR6 ;  /* 0x00000007090672a4 */ /* 0x000fc6000f8e0206 */
[----:B------:R-:W-:Y:S01]  /*158c0*/  IMAD.MOV.U32 R38, RZ, RZ, R32 ;  /* 0x000000ffff267224 */ /* 0x000fe200078e0020 */
[----:B------:R-:W-:Y:S02]  /*158d0*/  ULDC.64 UR8, c[0x0][0x5a8] ;  /* 0x00016a0000087ab9 */ /* 0x000fe40000000a00 */
[----:B------:R-:W-:Y:S01]  /*158e0*/  VIADD R39, R33, UR6 ;  /* 0x0000000621277c36 */ /* 0x000fe20008000000 */
[----:B------:R-:W-:Y:S02]  /*158f0*/  ULDC.64 UR6, c[0x0][0x5b0] ;  /* 0x00016c0000067ab9 */ /* 0x000fe40000000a00 */
[----:B------:R-:W-:Y:S02]  /*15900*/  IMAD R40, R37, UR6, RZ ;  /* 0x0000000625287c24 */ /* 0x000fe4000f8e02ff */
[----:B------:R-:W-:-:S04]  /*15910*/  IMAD.WIDE.U32 R32, R35, UR6, R38 ;  /* 0x0000000623207c25 */ /* 0x000fc8000f8e0026 */
[----:B------:R-:W-:Y:S01]  /*15920*/  IMAD R40, R35, UR7, R40 ;  /* 0x0000000723287c24 */ /* 0x000fe2000f8e0228 */
[----:B------:R-:W-:-:S04]  /*15930*/  IADD3 R32, P0, R32, UR8, RZ ;  /* 0x0000000820207c10 */ /* 0x000fc8000ff1e0ff */
[--C-:B------:R-:W-:Y:S02]  /*15940*/  IADD3.X R33, R33, UR9, R40.reuse, P0, !PT ;  /* 0x0000000921217c10 */ /* 0x100fe400087fe428 */
[----:B------:R-:W-:Y:S02]  /*15950*/  ISETP.GE.AND P0, PT, R34, 0x1, PT ;  /* 0x000000012200780c */ /* 0x000fe40003f06270 */
[----:B------:R-:W-:Y:S02]  /*15960*/  PRMT R40, RZ, 0x7610, R40 ;  /* 0x00007610ff287816 */ /* 0x000fe40000000028 */
[----:B------:R-:W-:-:S13]  /*15970*/  ISETP.LT.OR P1, PT, R0, 0x1, !P0 ;  /* 0x000000010000780c */ /* 0x000fda0004721670 */
[----:B------:R-:W-:Y:S05]  /*15980*/  @P1 BRA `(.L_x_38) ;  /* 0x0000000000041947 */ /* 0x000fea0003800000 */
[----:B------:R0:W5:Y:S02]  /*15990*/  LDG.E.U8 R40, desc[UR14][R32.64] ;  /* 0x0000000e20287981 */ /* 0x000164000c1e1100 */
.L_x_38:
[----:B------:R-:W-:Y:S05]  /*159a0*/  BSYNC B1 ;  /* 0x0000000000017941 */ /* 0x000fea0003800000 */
.L_x_37:
[----:B-----5:R-:W-:Y:S01]  /*159b0*/  LOP3.LUT R40, R40, 0xff, RZ, 0xc0, !PT ;  /* 0x000000ff28287812 */ /* 0x020fe200078ec0ff */
[----:B------:R-:W-:Y:S03]  /*159c0*/  BSSY B1, `(.L_x_39) ;  /* 0x000000b000017945 */ /* 0x000fe60003800000 */
[----:B------:R-:W-:-:S05]  /*159d0*/  F2FP.F16.E5M2.UNPACK_B R40, R40 ;  /* 0x00000028ff28723e */ /* 0x000fca00020004ff */
[----:B------:R-:W-:-:S05]  /*159e0*/  HADD2.F32 R40, -RZ, R40.H0_H0 ;  /* 0x20000028ff287230 */ /* 0x000fca0000004100 */
[----:B------:R-:W-:-:S04]  /*159f0*/  FMUL R40, R40, UR21 ;  /* 0x0000001528287c20 */ /* 0x000fc80008400000 */
[----:B------:R-:W-:-:S05]  /*15a00*/  FFMA R2, R2, UR20, R40 ;  /* 0x0000001402027c23 */ /* 0x000fca0008000028 */
[----:B------:R-:W-:-:S05]  /*15a10*/  F2FP.SATFINITE.E5M2.F32.PACK_AB_MERGE_C R2, RZ, R2, RZ ;  /* 0x00000002ff02723e */ /* 0x000fca00048060ff */
[----:B------:R2:W-:Y:S01]  /*15a20*/  @!P1 STG.E.U8 desc[UR14][R24.64], R2 ;  /* 0x0000000218009986 */ /* 0x0005e2000c10110e */
[----:B------:R-:W-:Y:S02]  /*15a30*/  ISETP.LT.OR P1, PT, R0, 0x2, !P0 ;  /* 0x000000020000780c */ /* 0x000fe40004721670 */
[----:B--2---:R-:W-:-:S11]  /*15a40*/  PRMT R2, RZ, 0x7610, R2 ;  /* 0x00007610ff027816 */ /* 0x004fd60000000002 */
[----:B------:R-:W-:Y:S05]  /*15a50*/  @P1 BRA `(.L_x_40) ;  /* 0x0000000000041947 */ /* 0x000fea0003800000 */
[----:B------:R2:W5:Y:S02]  /*15a60*/  LDG.E.U8 R2, desc[UR14][R32.64+0x1] ;  /* 0x0000010e20027981 */ /* 0x000564000c1e1100 */
.L_x_40:
[----:B------:R-:W-:Y:S05]  /*15a70*/  BSYNC B1 ;  /* 0x0000000000017941 */ /* 0x000fea0003800000 */
.L_x_39:
        /* <DEDUP_REMOVED lines=8> */
[----:B------:R-:W-:-:S05]  /*15b00*/  IADD3 R2, P1, R35, 0x8, RZ ;  /* 0x0000000823027810 */ /* 0x000fca0007f3e0ff */
[----:B---3--:R-:W-:-:S04]  /*15b10*/  IMAD.X R3, RZ, RZ, R37, P1 ;  /* 0x000000ffff037224 */ /* 0x008fc800008e0625 */
[----:B------:R-:W-:-:S04]  /*15b20*/  IMAD R3, R3, UR6, RZ ;  /* 0x0000000603037c24 */ /* 0x000fc8000f8e02ff */
[C---:B------:R-:W-:Y:S02]  /*15b30*/  IMAD R40, R2.reuse, UR7, R3 ;  /* 0x0000000702287c24 */ /* 0x040fe4000f8e0203 */
[----:B------:R-:W-:-:S03]  /*15b40*/  IMAD.WIDE.U32 R2, R2, UR6, R38 ;  /* 0x0000000602027c25 */ /* 0x000fc6000f8e0026 */
[----:B------:R-:W-:-:S04]  /*15b50*/  IADD3 R2, P1, R2, UR8, RZ ;  /* 0x0000000802027c10 */ /* 0x000fc8000ff3e0ff */
[--C-:B------:R-:W-:Y:S02]  /*15b60*/  IADD3.X R3, R3, UR9, R40.reuse, P1, !PT ;  /* 0x0000000903037c10 */ /* 0x100fe40008ffe428 */
[----:B------:R-:W-:Y:S02]  /*15b70*/  ISETP.GE.AND P1, PT, R34, 0x9, PT ;  /* 0x000000092200780c */ /* 0x000fe40003f26270 */
[----:B------:R-:W-:Y:S02]  /*15b80*/  PRMT R40, RZ, 0x7610, R40 ;  /* 0x00007610ff287816 */ /* 0x000fe40000000028 */
[----:B------:R-:W-:-:S13]  /*15b90*/  ISETP.LT.OR P2, PT, R0, 0x1, !P1 ;  /* 0x000000010000780c */ /* 0x000fda0004f41670 */
[----:B------:R-:W-:Y:S05]  /*15ba0*/  @P2 BRA `(.L_x_42) ;  /* 0x0000000000042947 */ /* 0x000fea0003800000 */
[----:B------:R3:W5:Y:S02]  /*15bb0*/  LDG.E.U8 R40, desc[UR14][R2.64] ;  /* 0x0000000e02287981 */ /* 0x000764000c1e1100 */
.L_x_42:
[----:B------:R-:W-:Y:S05]  /*15bc0*/  BSYNC B1 ;  /* 0x0000000000017941 */ /* 0x000fea0003800000 */
.L_x_41:
        /* <DEDUP_REMOVED lines=9> */
[----:B----4-:R-:W-:-:S11]  /*15c60*/  PRMT R4, RZ, 0x7610, R4 ;  /* 0x00007610ff047816 */ /* 0x010fd60000000004 */
[----:B------:R-:W-:Y:S05]  /*15c70*/  @P2 BRA `(.L_x_44) ;  /* 0x0000000000042947 */ /* 0x000fea0003800000 */
[----:B------:R4:W5:Y:S02]  /*15c80*/  LDG.E.U8 R4, desc[UR14][R2.64+0x1] ;  /* 0x0000010e02047981 */ /* 0x000964000c1e1100 */
.L_x_44:
[----:B------:R-:W-:Y:S05]  /*15c90*/  BSYNC B1 ;  /* 0x0000000000017941 */ /* 0x000fea0003800000 */
.L_x_43:
[----:B-----5:R-:W-:Y:S01]  /*15ca0*/  LOP3.LUT R4, R4, 0xff, RZ, 0xc0, !PT ;  /* 0x000000ff04047812 */ /* 0x020fe200078ec0ff */
[----:B------:R-:W-:Y:S01]  /*15cb0*/  BSSY B1, `(.L_x_45) ;  /* 0x000000b000017945 */ /* 0x000fe20003800000 */
[----:B------:R-:W-:Y:S02]  /*15cc0*/  ISETP.LT.OR P3, PT, R0, 0x9, !P0 ;  /* 0x000000090000780c */ /* 0x000fe40004761670 */
[----:B------:R-:W-:-:S05]  /*15cd0*/  F2FP.F16.E5M2.UNPACK_B R4, R4 ;  /* 0x00000004ff04723e */ /* 0x000fca00020004ff */
[----:B------:R-:W-:-:S05]  /*15ce0*/  HADD2.F32 R4, -RZ, R4.H0_H0 ;  /* 0x20000004ff047230 */ /* 0x000fca0000004100 */
[----:B------:R-:W-:-:S04]  /*15cf0*/  FMUL R4, R4, UR21 ;  /* 0x0000001504047c20 */ /* 0x000fc80008400000 */
[--C-:B------:R-:W-:Y:S01]  /*15d00*/  FFMA R5, R5, UR20, R4.reuse ;  /* 0x0000001405057c23 */ /* 0x100fe20008000004 */
[----:B------:R-:W-:-:S04]  /*15d10*/  PRMT R4, RZ, 0x7610, R4 ;  /* 0x00007610ff047816 */ /* 0x000fc80000000004 */
[----:B------:R-:W-:-:S05]  /*15d20*/  F2FP.SATFINITE.E5M2.F32.PACK_AB_MERGE_C R5, RZ, R5, RZ ;  /* 0x00000005ff05723e */ /* 0x000fca00048060ff */
[----:B------:R0:W-:Y:S01]  /*15d30*/  @!P2 STG.E.U8 desc[UR14][R26.64+0x1], R5 ;  /* 0x000001051a00a986 */ /* 0x0001e2000c10110e */
[----:B------:R-:W-:Y:S05]  /*15d40*/  @P3 BRA `(.L_x_46) ;  /* 0x0000000000043947 */ /* 0x000fea0003800000 */
[----:B------:R0:W5:Y:S02]  /*15d50*/  LDG.E.U8 R4, desc[UR14][R32.64+0x8] ;  /* 0x0000080e20047981 */ /* 0x000164000c1e1100 */
.L_x_46:
[----:B------:R-:W-:Y:S05]  /*15d60*/  BSYNC B1 ;  /* 0x0000000000017941 */ /* 0x000fea0003800000 */
.L_x_45:
        /* <DEDUP_REMOVED lines=12> */
.L_x_48:
[----:B------:R-:W-:Y:S05]  /*15e30*/  BSYNC B1 ;  /* 0x0000000000017941 */ /* 0x000fea0003800000 */
.L_x_47:
        /* <DEDUP_REMOVED lines=12> */
.L_x_50:
[----:B------:R-:W-:Y:S05]  /*15f00*/  BSYNC B1 ;  /* 0x0000000000017941 */ /* 0x000fea0003800000 */
.L_x_49:
        /* <DEDUP_REMOVED lines=12> */
.L_x_52:
[----:B------:R-:W-:Y:S05]  /*15fd0*/  BSYNC B1 ;  /* 0x0000000000017941 */ /* 0x000fea0003800000 */
.L_x_51:
        /* <DEDUP_REMOVED lines=12> */
.L_x_54:
[----:B------:R-:W-:Y:S05]  /*160a0*/  BSYNC B1 ;  /* 0x0000000000017941 */ /* 0x000fea0003800000 */
.L_x_53:
        /* <DEDUP_REMOVED lines=12> */
.L_x_56:
[----:B------:R-:W-:Y:S05]  /*16170*/  BSYNC B1 ;  /* 0x0000000000017941 */ /* 0x000fea0003800000 */
.L_x_55:
        /* <DEDUP_REMOVED lines=12> */
.L_x_58:
[----:B------:R-:W-:Y:S05]  /*16240*/  BSYNC B1 ;  /* 0x0000000000017941 */ /* 0x000fea0003800000 */
.L_x_57:
        /* <DEDUP_REMOVED lines=12> */
.L_x_60:
[----:B------:R-:W-:Y:S05]  /*16310*/  BSYNC B1 ;  /* 0x0000000000017941 */ /* 0x000fea0003800000 */
.L_x_59:
        /* <DEDUP_REMOVED lines=12> */
.L_x_62:
[----:B------:R-:W-:Y:S05]  /*163e0*/  BSYNC B1 ;  /* 0x0000000000017941 */ /* 0x000fea0003800000 */
.L_x_61:
        /* <DEDUP_REMOVED lines=12> */
.L_x_64:
[----:B------:R-:W-:Y:S05]  /*164b0*/  BSYNC B1 ;  /* 0x0000000000017941 */ /* 0x000fea0003800000 */
.L_x_63:
        /* <DEDUP_REMOVED lines=12> */
.L_x_66:
[----:B------:R-:W-:Y:S05]  /*16580*/  BSYNC B1 ;  /* 0x0000000000017941 */ /* 0x000fea0003800000 */
.L_x_65:
        /* <DEDUP_REMOVED lines=12> */
.L_x_68:
[----:B------:R-:W-:Y:S05]  /*16650*/  BSYNC B1 ;  /* 0x0000000000017941 */ /* 0x000fea0003800000 */
.L_x_67:
        /* <DEDUP_REMOVED lines=12> */
.L_x_70:
[----:B------:R-:W-:Y:S05]  /*16720*/  BSYNC B1 ;  /* 0x0000000000017941 */ /* 0x000fea0003800000 */
.L_x_69:
        /* <DEDUP_REMOVED lines=12> */
.L_x_72:
[----:B------:R-:W-:Y:S05]  /*167f0*/  BSYNC B1 ;  /* 0x0000000000017941 */ /* 0x000fea0003800000 */
.L_x_71:
        /* <DEDUP_REMOVED lines=12> */
.L_x_74:
[----:B------:R-:W-:Y:S05]  /*168c0*/  BSYNC B1 ;  /* 0x0000000000017941 */ /* 0x000fea0003800000 */
.L_x_73:
        /* <DEDUP_REMOVED lines=12> */
.L_x_76:
[----:B------:R-:W-:Y:S05]  /*16990*/  BSYNC B1 ;  /* 0x0000000000017941 */ /* 0x000fea0003800000 */
.L_x_75:
        /* <DEDUP_REMOVED lines=12> */
.L_x_78:
[----:B------:R-:W-:Y:S05]  /*16a60*/  BSYNC B1 ;  /* 0x0000000000017941 */ /* 0x000fea0003800000 */
.L_x_77:
        /* <DEDUP_REMOVED lines=12> */
.L_x_80:
[----:B------:R-:W-:Y:S05]  /*16b30*/  BSYNC B1 ;  /* 0x0000000000017941 */ /* 0x000fea0003800000 */
.L_x_79:
        /* <DEDUP_REMOVED lines=12> */
.L_x_82:
[----:B------:R-:W-:Y:S05]  /*16c00*/  BSYNC B1 ;  /* 0x0000000000017941 */ /* 0x000fea0003800000 */
.L_x_81:
        /* <DEDUP_REMOVED lines=12> */
.L_x_84:
[----:B------:R-:W-:Y:S05]  /*16cd0*/  BSYNC B1 ;  /* 0x0000000000017941 */ /* 0x000fea0003800000 */
.L_x_83:
        /* <DEDUP_REMOVED lines=12> */
.L_x_86:
[----:B------:R-:W-:Y:S05]  /*16da0*/  BSYNC B1 ;  /* 0x0000000000017941 */ /* 0x000fea0003800000 */
.L_x_85:
        /* <DEDUP_REMOVED lines=12> */
.L_x_88:
[----:B------:R-:W-:Y:S05]  /*16e70*/  BSYNC B1 ;  /* 0x0000000000017941 */ /* 0x000fea0003800000 */
.L_x_87:
        /* <DEDUP_REMOVED lines=12> */
.L_x_90:
[----:B------:R-:W-:Y:S05]  /*16f40*/  BSYNC B1 ;  /* 0x0000000000017941 */ /* 0x000fea0003800000 */
.L_x_89:
        /* <DEDUP_REMOVED lines=12> */
.L_x_92:
[----:B------:R-:W-:Y:S05]  /*17010*/  BSYNC B1 ;  /* 0x0000000000017941 */ /* 0x000fea0003800000 */
.L_x_91:
        /* <DEDUP_REMOVED lines=12> */
.L_x_94:
[----:B------:R-:W-:Y:S05]  /*170e0*/  BSYNC B1 ;  /* 0x0000000000017941 */ /* 0x000fea0003800000 */
.L_x_93:
        /* <DEDUP_REMOVED lines=12> */
.L_x_96:
[----:B------:R-:W-:Y:S05]  /*171b0*/  BSYNC B1 ;  /* 0x0000000000017941 */ /* 0x000fea0003800000 */
.L_x_95:
        /* <DEDUP_REMOVED lines=12> */
.L_x_98:
[----:B------:R-:W-:Y:S05]  /*17280*/  BSYNC B1 ;  /* 0x0000000000017941 */ /* 0x000fea0003800000 */
.L_x_97:
        /* <DEDUP_REMOVED lines=12> */
.L_x_100:
[----:B------:R-:W-:Y:S05]  /*17350*/  BSYNC B1 ;  /* 0x0000000000017941 */ /* 0x000fea0003800000 */
.L_x_99:
        /* <DEDUP_REMOVED lines=12> */
.L_x_102:
[----:B------:R-:W-:Y:S05]  /*17420*/  BSYNC B1 ;  /* 0x0000000000017941 */ /* 0x000fea0003800000 */
.L_x_101:
        /* <DEDUP_REMOVED lines=12> */
.L_x_104:
[----:B------:R-:W-:Y:S05]  /*174f0*/  BSYNC B1 ;  /* 0x0000000000017941 */ /* 0x000fea0003800000 */
.L_x_103:
        /* <DEDUP_REMOVED lines=12> */
.L_x_106:
[----:B------:R-:W-:Y:S05]  /*175c0*/  BSYNC B1 ;  /* 0x0000000000017941 */ /* 0x000fea0003800000 */
.L_x_105:
        /* <DEDUP_REMOVED lines=12> */
.L_x_108:
[----:B------:R-:W-:Y:S05]  /*17690*/  BSYNC B1 ;  /* 0x0000000000017941 */ /* 0x000fea0003800000 */
.L_x_107:
        /* <DEDUP_REMOVED lines=12> */
.L_x_110:
[----:B------:R-:W-:Y:S05]  /*17760*/  BSYNC B1 ;  /* 0x0000000000017941 */ /* 0x000fea0003800000 */
.L_x_109:
        /* <DEDUP_REMOVED lines=12> */
.L_x_112:
[----:B------:R-:W-:Y:S05]  /*17830*/  BSYNC B1 ;  /* 0x0000000000017941 */ /* 0x000fea0003800000 */
.L_x_111:
        /* <DEDUP_REMOVED lines=12> */
.L_x_114:
[----:B------:R-:W-:Y:S05]  /*17900*/  BSYNC B1 ;  /* 0x0000000000017941 */ /* 0x000fea0003800000 */
.L_x_113:
        /* <DEDUP_REMOVED lines=12> */
.L_x_116:
[----:B------:R-:W-:Y:S05]  /*179d0*/  BSYNC B1 ;  /* 0x0000000000017941 */ /* 0x000fea0003800000 */
.L_x_115:
        /* <DEDUP_REMOVED lines=12> */
.L_x_118:
[----:B------:R-:W-:Y:S05]  /*17aa0*/  BSYNC B1 ;  /* 0x0000000000017941 */ /* 0x000fea0003800000 */
.L_x_117:
        /* <DEDUP_REMOVED lines=12> */
.L_x_120:
[----:B------:R-:W-:Y:S05]  /*17b70*/  BSYNC B1 ;  /* 0x0000000000017941 */ /* 0x000fea0003800000 */
.L_x_119:
        /* <DEDUP_REMOVED lines=12> */
.L_x_122:
[----:B------:R-:W-:Y:S05]  /*17c40*/  BSYNC B1 ;  /* 0x0000000000017941 */ /* 0x000fea0003800000 */
.L_x_121:
[----:B-----5:R-:W-:Y:S01]  /*17c50*/  LOP3.LUT R4, R4, 0xff, RZ, 0xc0, !PT ;  /* 0x000000ff04047812 */ /* 0x020fe200078ec0ff */
[----:B------:R-:W-:Y:S01]  /*17c60*/  BSSY B1, `(.L_x_123) ;  /* 0x000000b000017945 */ /* 0x000fe20003800000 */
[----:B------:R-:W-:Y:S02]  /*17c70*/  ISETP.LT.OR P2, PT, R0, 0x52, !P1 ;  /* 0x000000520000780c */ /* 0x000fe40004f41670 */
[----:B------:R-:W-:-:S05]  /*17c80*/  F2FP.F16.E5M2.UNPACK_B R4, R4 ;  /* 0x00000004ff04723e */ /* 0x000fca00020004ff */
[----:B------:R-:W-:-:S05]  /*17c90*/  HADD2.F32 R4, -RZ, R4.H0_H0 ;  /* 0x20000004ff047230 */ /* 0x000fca0000004100 */
[----:B------:R-:W-:-:S04]  /*17ca0*/  FMUL R4, R4, UR21 ;  /* 0x0000001504047c20 */ /* 0x000fc80008400000 */
[----:B------:R-:W-:-:S05]  /*17cb0*/  FFMA R4, R172, UR20, R4 ;  /* 0x00000014ac047c23 */ /* 0x000fca0008000004 */
[----:B0-----:R-:W-:Y:S02]  /*17cc0*/  F2FP.SATFINITE.E5M2.F32.PACK_AB_MERGE_C R5, RZ, R4, RZ ;  /* 0x00000004ff05723e */ /* 0x001fe400048060ff */
[----:B------:R-:W-:-:S03]  /*17cd0*/  PRMT R4, RZ, 0x7610, R4 ;  /* 0x00007610ff047816 */ /* 0x000fc60000000004 */
[----:B------:R0:W-:Y:S01]  /*17ce0*/  @!P3 STG.E.U8 desc[UR14][R26.64+0x50], R5 ;  /* 0x000050051a00b986 */ /* 0x0001e2000c10110e */
[----:B------:R-:W-:Y:S05]  /*17cf0*/  @P2 BRA `(.L_x_124) ;  /* 0x0000000000042947 */ /* 0x000fea0003800000 */
[----:B------:R0:W5:Y:S02]  /*17d00*/  LDG.E.U8 R4, desc[UR14][R2.64+0x51] ;  /* 0x0000510e02047981 */ /* 0x000164000c1e1100 */
.L_x_124:
[----:B------:R-:W-:Y:S05]  /*17d10*/  BSYNC B1 ;  /* 0x0000000000017941 */ /* 0x000fea0003800000 */
.L_x_123:
        /* <DEDUP_REMOVED lines=12> */
.L_x_126:
[----:B------:R-:W-:Y:S05]  /*17de0*/  BSYNC B1 ;  /* 0x0000000000017941 */ /* 0x000fea0003800000 */
.L_x_125:
        /* <DEDUP_REMOVED lines=12> */
.L_x_128:
[----:B------:R-:W-:Y:S05]  /*17eb0*/  BSYNC B1 ;  /* 0x0000000000017941 */ /* 0x000fea0003800000 */
.L_x_127:
        /* <DEDUP_REMOVED lines=12> */
.L_x_130:
[----:B------:R-:W-:Y:S05]  /*17f80*/  BSYNC B1 ;  /* 0x0000000000017941 */ /* 0x000fea0003800000 */
.L_x_129:
[----:B-----5:R-:W-:Y:S01]  /*17f90*/  LOP3.LUT R4, R4, 0xff, RZ, 0xc0, !PT ;  /* 0x000000ff04047812 */ /* 0x020fe200078ec0ff */
[----:B------:R-:W-:Y:S01]  /*17fa0*/  BSSY B1, `(.L_x_131) ;  /* 0x000000b000017945 */ /* 0x000fe20003800000 */
[----:B------:R-:W-:Y:S02]  /*17fb0*/  ISETP.LT.OR P2, PT, R0, 0x5a, !P1 ;  /* 0x0000005a0000780c */ /* 0x000fe40004f41670 */
[----:B------:R-:W-:-:S05]  /*17fc0*/  F2FP.F16.E5M2.UNPACK_B R4, R4 ;  /* 0x00000004ff04723e */ /* 0x000fca00020004ff */
[----:B------:R-:W-:-:S05]  /*17fd0*/  HADD2.F32 R4, -RZ, R4.H0_H0 ;  /* 0x20000004ff047230 */ /* 0x000fca0000004100 */
[----:B0-----:R-:W-:Y:S01]  /*17fe0*/  FMUL R5, R4, UR21 ;  /* 0x0000001504057c20 */ /* 0x001fe20008400000 */
[----:B------:R-:W-:-:S03]  /*17ff0*/  PRMT R4, RZ, 0x7610, R4 ;  /* 0x00007610ff047816 */ /* 0x000fc60000000004 */
[----:B------:R-:W-:-:S05]  /*18000*/  FFMA R5, R176, UR20, R5 ;  /* 0x00000014b0057c23 */ /* 0x000fca0008000005 */
[----:B------:R-:W-:-:S05]  /*18010*/  F2FP.SATFINITE.E5M2.F32.PACK_AB_MERGE_C R5, RZ, R5, RZ ;  /* 0x00000005ff05723e */ /* 0x000fca00048060ff */
[----:B------:R0:W-:Y:S01]  /*18020*/  @!P3 STG.E.U8 desc[UR14][R26.64+0x58], R5 ;  /* 0x000058051a00b986 */ /* 0x0001e2000c10110e */
[----:B------:R-:W-:Y:S05]  /*18030*/  @P2 BRA `(.L_x_132) ;  /* 0x0000000000042947 */ /* 0x000fea0003800000 */
[----:B------:R0:W5:Y:S02]  /*18040*/  LDG.E.U8 R4, desc[UR14][R2.64+0x59] ;  /* 0x0000590e02047981 */ /* 0x000164000c1e1100 */
.L_x_132:
[----:B------:R-:W-:Y:S05]  /*18050*/  BSYNC B1 ;  /* 0x0000000000017941 */ /* 0x000fea0003800000 */
.L_x_131:
        /* <DEDUP_REMOVED lines=12> */
.L_x_134:
[----:B------:R-:W-:Y:S05]  /*18120*/  BSYNC B1 ;  /* 0x0000000000017941 */ /* 0x000fea0003800000 */
.L_x_133:
        /* <DEDUP_REMOVED lines=12> */
.L_x_136:
[----:B------:R-:W-:Y:S05]  /*181f0*/  BSYNC B1 ;  /* 0x0000000000017941 */ /* 0x000fea0003800000 */
.L_x_135:
        /* <DEDUP_REMOVED lines=12> */
.L_x_138:
[----:B------:R-:W-:Y:S05]  /*182c0*/  BSYNC B1 ;  /* 0x0000000000017941 */ /* 0x000fea0003800000 */
.L_x_137:
        /* <DEDUP_REMOVED lines=12> */
.L_x_140:
[----:B------:R-:W-:Y:S05]  /*18390*/  BSYNC B1 ;  /* 0x0000000000017941 */ /* 0x000fea0003800000 */
.L_x_139:
        /* <DEDUP_REMOVED lines=12> */
.L_x_142:
[----:B------:R-:W-:Y:S05]  /*18460*/  BSYNC B1 ;  /* 0x0000000000017941 */ /* 0x000fea0003800000 */
.L_x_141:
        /* <DEDUP_REMOVED lines=12> */
.L_x_144:
[----:B------:R-:W-:Y:S05]  /*18530*/  BSYNC B1 ;  /* 0x0000000000017941 */ /* 0x000fea0003800000 */
.L_x_143:
        /* <DEDUP_REMOVED lines=12> */
.L_x_146:
[----:B------:R-:W-:Y:S05]  /*18600*/  BSYNC B1 ;  /* 0x0000000000017941 */ /* 0x000fea0003800000 */
.L_x_145:
        /* <DEDUP_REMOVED lines=12> */
.L_x_148:
[----:B------:R-:W-:Y:S05]  /*186d0*/  BSYNC B1 ;  /* 0x0000000000017941 */ /* 0x000fea0003800000 */
.L_x_147:
        /* <DEDUP_REMOVED lines=12> */
.L_x_150:
[----:B------:R-:W-:Y:S05]  /*187a0*/  BSYNC B1 ;  /* 0x0000000000017941 */ /* 0x000fea0003800000 */
.L_x_149:
        /* <DEDUP_REMOVED lines=12> */
.L_x_152:
[----:B------:R-:W-:Y:S05]  /*18870*/  BSYNC B1 ;  /* 0x0000000000017941 */ /* 0x000fea0003800000 */
.L_x_151:
        /* <DEDUP_REMOVED lines=12> */
.L_x_154:
[----:B------:R-:W-:Y:S05]  /*18940*/  BSYNC B1 ;  /* 0x0000000000017941 */ /* 0x000fea0003800000 */
.L_x_153:
        /* <DEDUP_REMOVED lines=12> */
.L_x_156:
[----:B------:R-:W-:Y:S05]  /*18a10*/  BSYNC B1 ;  /* 0x0000000000017941 */ /* 0x000fea0003800000 */
.L_x_155:
        /* <DEDUP_REMOVED lines=12> */
.L_x_158:
[----:B------:R-:W-:Y:S05]  /*18ae0*/  BSYNC B1 ;  /* 0x0000000000017941 */ /* 0x000fea0003800000 */
.L_x_157:
        /* <DEDUP_REMOVED lines=12> */
.L_x_160:
[----:B------:R-:W-:Y:S05]  /*18bb0*/  BSYNC B1 ;  /* 0x0000000000017941 */ /* 0x000fea0003800000 */
.L_x_159:
        /* <DEDUP_REMOVED lines=12> */
.L_x_162:
[----:B------:R-:W-:Y:S05]  /*18c80*/  BSYNC B1 ;  /* 0x0000000000017941 */ /* 0x000fea0003800000 */
.L_x_161:
        /* <DEDUP_REMOVED lines=12> */
.L_x_164:
[----:B------:R-:W-:Y:S05]  /*18d50*/  BSYNC B1 ;  /* 0x0000000000017941 */ /* 0x000fea0003800000 */
.L_x_163:
        /* <DEDUP_REMOVED lines=12> */
.L_x_166:
[----:B------:R-:W-:Y:S05]  /*18e20*/  BSYNC B1 ;  /* 0x0000000000017941 */ /* 0x000fea0003800000 */
.L_x_165:
        /* <DEDUP_REMOVED lines=12> */
.L_x_168:
[----:B------:R-:W-:Y:S05]  /*18ef0*/  BSYNC B1 ;  /* 0x0000000000017941 */ /* 0x000fea0003800000 */
.L_x_167:
        /* <DEDUP_REMOVED lines=12> */
.L_x_170:
[----:B------:R-:W-:Y:S05]  /*18fc0*/  BSYNC B1 ;  /* 0x0000000000017941 */ /* 0x000fea0003800000 */
.L_x_169:
        /* <DEDUP_REMOVED lines=12> */
.L_x_172:
[----:B------:R-:W-:Y:S05]  /*19090*/  BSYNC B1 ;  /* 0x0000000000017941 */ /* 0x000fea0003800000 */
.L_x_171:
        /* <DEDUP_REMOVED lines=12> */
.L_x_174:
[----:B------:R-:W-:Y:S05]  /*19160*/  BSYNC B1 ;  /* 0x0000000000017941 */ /* 0x000fea0003800000 */
.L_x_173:
        /* <DEDUP_REMOVED lines=12> */
.L_x_176:
[----:B------:R-:W-:Y:S05]  /*19230*/  BSYNC B1 ;  /* 0x0000000000017941 */ /* 0x000fea0003800000 */
.L_x_175:
        /* <DEDUP_REMOVED lines=12> */
.L_x_178:
[----:B------:R-:W-:Y:S05]  /*19300*/  BSYNC B1 ;  /* 0x0000000000017941 */ /* 0x000fea0003800000 */
.L_x_177:
        /* <DEDUP_REMOVED lines=12> */
.L_x_180:
[----:B------:R-:W-:Y:S05]  /*193d0*/  BSYNC B1 ;  /* 0x0000000000017941 */ /* 0x000fea0003800000 */
.L_x_179:
        /* <DEDUP_REMOVED lines=12> */
.L_x_182:
[----:B------:R-:W-:Y:S05]  /*194a0*/  BSYNC B1 ;  /* 0x0000000000017941 */ /* 0x000fea0003800000 */
.L_x_181:
        /* <DEDUP_REMOVED lines=12> */
.L_x_184:
[----:B------:R-:W-:Y:S05]  /*19570*/  BSYNC B1 ;  /* 0x0000000000017941 */ /* 0x000fea0003800000 */
.L_x_183:
        /* <DEDUP_REMOVED lines=12> */
.L_x_186:
[----:B------:R-:W-:Y:S05]  /*19640*/  BSYNC B1 ;  /* 0x0000000000017941 */ /* 0x000fea0003800000 */
.L_x_185:
        /* <DEDUP_REMOVED lines=12> */
.L_x_188:
[----:B------:R-:W-:Y:S05]  /*19710*/  BSYNC B1 ;  /* 0x0000000000017941 */ /* 0x000fea0003800000 */
.L_x_187:
        /* <DEDUP_REMOVED lines=12> */
.L_x_190:
[----:B------:R-:W-:Y:S05]  /*197e0*/  BSYNC B1 ;  /* 0x0000000000017941 */ /* 0x000fea0003800000 */
.L_x_189:
        /* <DEDUP_REMOVED lines=12> */
.L_x_192:
[----:B------:R-:W-:Y:S05]  /*198b0*/  BSYNC B1 ;  /* 0x0000000000017941 */ /* 0x000fea0003800000 */
.L_x_191:
        /* <DEDUP_REMOVED lines=12> */
.L_x_194:
[----:B------:R-:W-:Y:S05]  /*19980*/  BSYNC B1 ;  /* 0x0000000000017941 */ /* 0x000fea0003800000 */
.L_x_193:
        /* <DEDUP_REMOVED lines=12> */
.L_x_196:
[----:B------:R-:W-:Y:S05]  /*19a50*/  BSYNC B1 ;  /* 0x0000000000017941 */ /* 0x000fea0003800000 */
.L_x_195:
        /* <DEDUP_REMOVED lines=12> */
.L_x_198:
[----:B------:R-:W-:Y:S05]  /*19b20*/  BSYNC B1 ;  /* 0x0000000000017941 */ /* 0x000fea0003800000 */
.L_x_197:
        /* <DEDUP_REMOVED lines=12> */
.L_x_200:
[----:B------:R-:W-:Y:S05]  /*19bf0*/  BSYNC B1 ;  /* 0x0000000000017941 */ /* 0x000fea0003800000 */
.L_x_199:
        /* <DEDUP_REMOVED lines=12> */
.L_x_202:
[----:B------:R-:W-:Y:S05]  /*19cc0*/  BSYNC B1 ;  /* 0x0000000000017941 */ /* 0x000fea0003800000 */
.L_x_201:
        /* <DEDUP_REMOVED lines=12> */
.L_x_204:
[----:B------:R-:W-:Y:S05]  /*19d90*/  BSYNC B1 ;  /* 0x0000000000017941 */ /* 0x000fea0003800000 */
.L_x_203:
        /* <DEDUP_REMOVED lines=12> */
.L_x_206:
[----:B------:R-:W-:Y:S05]  /*19e60*/  BSYNC B1 ;  /* 0x0000000000017941 */ /* 0x000fea0003800000 */
.L_x_205:
        /* <DEDUP_REMOVED lines=12> */
.L_x_208:
[----:B------:R-:W-:Y:S05]  /*19f30*/  BSYNC B1 ;  /* 0x0000000000017941 */ /* 0x000fea0003800000 */
.L_x_207:
        /* <DEDUP_REMOVED lines=12> */
.L_x_210:
[----:B------:R-:W-:Y:S05]  /*1a000*/  BSYNC B1 ;  /* 0x0000000000017941 */ /* 0x000fea0003800000 */
.L_x_209:
        /* <DEDUP_REMOVED lines=12> */
.L_x_212:
[----:B------:R-:W-:Y:S05]  /*1a0d0*/  BSYNC B1 ;  /* 0x0000000000017941 */ /* 0x000fea0003800000 */
.L_x_211:
        /* <DEDUP_REMOVED lines=12> */
.L_x_214:
[----:B------:R-:W-:Y:S05]  /*1a1a0*/  BSYNC B1 ;  /* 0x0000000000017941 */ /* 0x000fea0003800000 */
.L_x_213:
        /* <DEDUP_REMOVED lines=12> */
.L_x_216:
[----:B------:R-:W-:Y:S05]  /*1a270*/  BSYNC B1 ;  /* 0x0000000000017941 */ /* 0x000fea0003800000 */
.L_x_215:
        /* <DEDUP_REMOVED lines=12> */
.L_x_218:
[----:B------:R-:W-:Y:S05]  /*1a340*/  BSYNC B1 ;  /* 0x0000000000017941 */ /* 0x000fea0003800000 */
.L_x_217:
        /* <DEDUP_REMOVED lines=12> */
.L_x_220:
[----:B------:R-:W-:Y:S05]  /*1a410*/  BSYNC B1 ;  /* 0x0000000000017941 */ /* 0x000fea0003800000 */
.L_x_219:
        /* <DEDUP_REMOVED lines=12> */
.L_x_222:
[----:B------:R-:W-:Y:S05]  /*1a4e0*/  BSYNC B1 ;  /* 0x0000000000017941 */ /* 0x000fea0003800000 */
.L_x_221:
        /* <DEDUP_REMOVED lines=12> */
.L_x_224:
[----:B------:R-:W-:Y:S05]  /*1a5b0*/  BSYNC B1 ;  /* 0x0000000000017941 */ /* 0x000fea0003800000 */
.L_x_223:
        /* <DEDUP_REMOVED lines=12> */
.L_x_226:
[----:B------:R-:W-:Y:S05]  /*1a680*/  BSYNC B1 ;  /* 0x0000000000017941 */ /* 0x000fea0003800000 */
.L_x_225:
        /* <DEDUP_REMOVED lines=12> */
.L_x_228:
[----:B------:R-:W-:Y:S05]  /*1a750*/  BSYNC B1 ;  /* 0x0000000000017941 */ /* 0x000fea0003800000 */
.L_x_227:
        /* <DEDUP_REMOVED lines=12> */
.L_x_230:
[----:B------:R-:W-:Y:S05]  /*1a820*/  BSYNC B1 ;  /* 0x0000000000017941 */ /* 0x000fea0003800000 */
.L_x_229:
        /* <DEDUP_REMOVED lines=12> */
.L_x_232:
[----:B------:R-:W-:Y:S05]  /*1a8f0*/  BSYNC B1 ;  /* 0x0000000000017941 */ /* 0x000fea0003800000 */
.L_x_231:
        /* <DEDUP_REMOVED lines=12> */
.L_x_234:
[----:B------:R-:W-:Y:S05]  /*1a9c0*/  BSYNC B1 ;  /* 0x0000000000017941 */ /* 0x000fea0003800000 */
.L_x_233:
        /* <DEDUP_REMOVED lines=12> */
.L_x_236:
[----:B------:R-:W-:Y:S05]  /*1aa90*/  BSYNC B1 ;  /* 0x0000000000017941 */ /* 0x000fea0003800000 */
.L_x_235:
        /* <DEDUP_REMOVED lines=12> */
.L_x_238:
[----:B------:R-:W-:Y:S05]  /*1ab60*/  BSYNC B1 ;  /* 0x0000000000017941 */ /* 0x000fea0003800000 */
.L_x_237:
        /* <DEDUP_REMOVED lines=12> */
.L_x_240:
[----:B------:R-:W-:Y:S05]  /*1ac30*/  BSYNC B1 ;  /* 0x0000000000017941 */ /* 0x000fea0003800000 */
.L_x_239:
        /* <DEDUP_REMOVED lines=12> */
.L_x_242:
[----:B------:R-:W-:Y:S05]  /*1ad00*/  BSYNC B1 ;  /* 0x0000000000017941 */ /* 0x000fea0003800000 */
.L_x_241:
        /* <DEDUP_REMOVED lines=12> */
.L_x_244:
[----:B------:R-:W-:Y:S05]  /*1add0*/  BSYNC B1 ;  /* 0x0000000000017941 */ /* 0x000fea0003800000 */
.L_x_243:
        /* <DEDUP_REMOVED lines=12> */
.L_x_246:
[----:B------:R-:W-:Y:S05]  /*1aea0*/  BSYNC B1 ;  /* 0x0000000000017941 */ /* 0x000fea0003800000 */
.L_x_245:
        /* <DEDUP_REMOVED lines=12> */
.L_x_248:
[----:B------:R-:W-:Y:S05]  /*1af70*/  BSYNC B1 ;  /* 0x0000000000017941 */ /* 0x000fea0003800000 */
.L_x_247:
        /* <DEDUP_REMOVED lines=12> */
.L_x_250:
[----:B------:R-:W-:Y:S05]  /*1b040*/  BSYNC B1 ;  /* 0x0000000000017941 */ /* 0x000fea0003800000 */
.L_x_249:
        /* <DEDUP_REMOVED lines=12> */
.L_x_252:
[----:B------:R-:W-:Y:S05]  /*1b110*/  BSYNC B1 ;  /* 0x0000000000017941 */ /* 0x000fea0003800000 */
.L_x_251:
        /* <DEDUP_REMOVED lines=12> */
.L_x_254:
[----:B------:R-:W-:Y:S05]  /*1b1e0*/  BSYNC B1 ;  /* 0x0000000000017941 */ /* 0x000fea0003800000 */
.L_x_253:
[----:B0-----:R-:W2:Y:S01]  /*1b1f0*/  LDL.LU R5, [R1+0x200] ;  /* 0x0002000001057983 */ /* 0x001ea20000300800 */
[----:B-----5:R-:W-:Y:S01]  /*1b200*/  LOP3.LUT R4, R4, 0xff, RZ, 0xc0, !PT ;  /* 0x000000ff04047812 */ /* 0x020fe200078ec0ff */
[----:B------:R-:W-:Y:S01]  /*1b210*/  BSSY B1, `(.L_x_255) ;  /* 0x000000b000017945 */ /* 0x000fe20003800000 */
[----:B------:R-:W-:Y:S02]  /*1b220*/  ISETP.LT.OR P2, PT, R0, 0xda, !P0 ;  /* 0x000000da0000780c */ /* 0x000fe40004741670 */
[----:B------:R-:W-:-:S05]  /*1b230*/  F2FP.F16.E5M2.UNPACK_B R4, R4 ;  /* 0x00000004ff04723e */ /* 0x000fca00020004ff */
[----:B------:R-:W-:-:S05]  /*1b240*/  HADD2.F32 R4, -RZ, R4.H0_H0 ;  /* 0x20000004ff047230 */ /* 0x000fca0000004100 */
[----:B------:R-:W-:-:S04]  /*1b250*/  FMUL R4, R4, UR21 ;  /* 0x0000001504047c20 */ /* 0x000fc80008400000 */
[----:B--2---:R-:W-:-:S05]  /*1b260*/  FFMA R4, R5, UR20, R4 ;  /* 0x0000001405047c23 */ /* 0x004fca0008000004 */
[----:B------:R-:W-:Y:S02]  /*1b270*/  F2FP.SATFINITE.E5M2.F32.PACK_AB_MERGE_C R5, RZ, R4, RZ ;  /* 0x00000004ff05723e */ /* 0x000fe400048060ff */
[----:B------:R-:W-:-:S03]  /*1b280*/  PRMT R4, RZ, 0x7610, R4 ;  /* 0x00007610ff047816 */ /* 0x000fc60000000004 */
[----:B------:R0:W-:Y:S01]  /*1b290*/  @!P3 STG.E.U8 desc[UR14][R24.64+0xd8], R5 ;  /* 0x0000d8051800b986 */ /* 0x0001e2000c10110e */
[----:B------:R-:W-:Y:S05]  /*1b2a0*/  @P2 BRA `(.L_x_256) ;  /* 0x0000000000042947 */ /* 0x000fea0003800000 */
[----:B------:R2:W5:Y:S02]  /*1b2b0*/  LDG.E.U8 R4, desc[UR14][R32.64+0xd9] ;  /* 0x0000d90e20047981 */ /* 0x000564000c1e1100 */
.L_x_256:
[----:B------:R-:W-:Y:S05]  /*1b2c0*/  BSYNC B1 ;  /* 0x0000000000017941 */ /* 0x000fea0003800000 */
.L_x_255:
[----:B0-----:R-:W3:Y:S01]  /*1b2d0*/  LDL.LU R5, [R1+0x204] ;  /* 0x0002040001057983 */ /* 0x001ee20000300800 */
[----:B-----5:R-:W-:Y:S01]  /*1b2e0*/  LOP3.LUT R4, R4, 0xff, RZ, 0xc0, !PT ;  /* 0x000000ff04047812 */ /* 0x020fe200078ec0ff */
[----:B------:R-:W-:Y:S01]  /*1b2f0*/  BSSY B1, `(.L_x_257) ;  /* 0x000000b000017945 */ /* 0x000fe20003800000 */
[----:B------:R-:W-:Y:S02]  /*1b300*/  ISETP.LT.OR P3, PT, R0, 0xd9, !P1 ;  /* 0x000000d90000780c */ /* 0x000fe40004f61670 */
[----:B------:R-:W-:-:S05]  /*1b310*/  F2FP.F16.E5M2.UNPACK_B R4, R4 ;  /* 0x00000004ff04723e */ /* 0x000fca00020004ff */
[----:B------:R-:W-:-:S05]  /*1b320*/  HADD2.F32 R4, -RZ, R4.H0_H0 ;  /* 0x20000004ff047230 */ /* 0x000fca0000004100 */
[----:B------:R-:W-:-:S04]  /*1b330*/  FMUL R4, R4, UR21 ;  /* 0x0000001504047c20 */ /* 0x000fc80008400000 */
[----:B---3--:R-:W-:-:S05]  /*1b340*/  FFMA R4, R5, UR20, R4 ;  /* 0x0000001405047c23 */ /* 0x008fca0008000004 */
[----:B------:R-:W-:Y:S02]  /*1b350*/  F2FP.SATFINITE.E5M2.F32.PACK_AB_MERGE_C R5, RZ, R4, RZ ;  /* 0x00000004ff05723e */ /* 0x000fe400048060ff */
[----:B------:R-:W-:-:S03]  /*1b360*/  PRMT R4, RZ, 0x7610, R4 ;  /* 0x00007610ff047816 */ /* 0x000fc60000000004 */
[----:B------:R0:W-:Y:S01]  /*1b370*/  @!P2 STG.E.U8 desc[UR14][R24.64+0xd9], R5 ;  /* 0x0000d9051800a986 */ /* 0x0001e2000c10110e */
[----:B------:R-:W-:Y:S05]  /*1b380*/  @P3 BRA `(.L_x_258) ;  /* 0x0000000000043947 */ /* 0x000fea0003800000 */
[----:B------:R3:W5:Y:S02]  /*1b390*/  LDG.E.U8 R4, desc[UR14][R2.64+0xd8] ;  /* 0x0000d80e02047981 */ /* 0x000764000c1e1100 */
.L_x_258:
[----:B------:R-:W-:Y:S05]  /*1b3a0*/  BSYNC B1 ;  /* 0x0000000000017941 */ /* 0x000fea0003800000 */
.L_x_257:
        /* <DEDUP_REMOVED lines=13> */
.L_x_260:
[----:B------:R-:W-:Y:S05]  /*1b480*/  BSYNC B1 ;  /* 0x0000000000017941 */ /* 0x000fea0003800000 */
.L_x_259:
        /* <DEDUP_REMOVED lines=13> */
.L_x_262:
[----:B------:R-:W-:Y:S05]  /*1b560*/  BSYNC B1 ;  /* 0x0000000000017941 */ /* 0x000fea0003800000 */
.L_x_261:
        /* <DEDUP_REMOVED lines=13> */
.L_x_264:
[----:B------:R-:W-:Y:S05]  /*1b640*/  BSYNC B1 ;  /* 0x0000000000017941 */ /* 0x000fea0003800000 */
.L_x_263:
        /* <DEDUP_REMOVED lines=13> */
.L_x_266:
[----:B------:R-:W-:Y:S05]  /*1b720*/  BSYNC B1 ;  /* 0x0000000000017941 */ /* 0x000fea0003800000 */
.L_x_265:
        /* <DEDUP_REMOVED lines=13> */
.L_x_268:
[----:B------:R-:W-:Y:S05]  /*1b800*/  BSYNC B1 ;  /* 0x0000000000017941 */ /* 0x000fea0003800000 */
.L_x_267:
        /* <DEDUP_REMOVED lines=13> */
.L_x_270:
[----:B------:R-:W-:Y:S05]  /*1b8e0*/  BSYNC B1 ;  /* 0x0000000000017941 */ /* 0x000fea0003800000 */
.L_x_269:
        /* <DEDUP_REMOVED lines=13> */
.L_x_272:
[----:B------:R-:W-:Y:S05]  /*1b9c0*/  BSYNC B1 ;  /* 0x0000000000017941 */ /* 0x000fea0003800000 */
.L_x_271:
        /* <DEDUP_REMOVED lines=13> */
.L_x_274:
[----:B------:R-:W-:Y:S05]  /*1baa0*/  BSYNC B1 ;  /* 0x0000000000017941 */ /* 0x000fea0003800000 */
.L_x_273:
        /* <DEDUP_REMOVED lines=13> */
.L_x_276:
[----:B------:R-:W-:Y:S05]  /*1bb80*/  BSYNC B1 ;  /* 0x0000000000017941 */ /* 0x000fea0003800000 */
.L_x_275:
        /* <DEDUP_REMOVED lines=13> */
.L_x_278:
[----:B------:R-:W-:Y:S05]  /*1bc60*/  BSYNC B1 ;  /* 0x0000000000017941 */ /* 0x000fea0003800000 */
.L_x_277:
        /* <DEDUP_REMOVED lines=13> */
.L_x_280:
[----:B------:R-:W-:Y:S05]  /*1bd40*/  BSYNC B1 ;  /* 0x0000000000017941 */ /* 0x000fea0003800000 */
.L_x_279:
        /* <DEDUP_REMOVED lines=13> */
.L_x_282:
[----:B------:R-:W-:Y:S05]  /*1be20*/  BSYNC B1 ;  /* 0x0000000000017941 */ /* 0x000fea0003800000 */
.L_x_281:
        /* <DEDUP_REMOVED lines=13> */
.L_x_284:
[----:B------:R-:W-:Y:S05]  /*1bf00*/  BSYNC B1 ;  /* 0x0000000000017941 */ /* 0x000fea0003800000 */
.L_x_283:
        /* <DEDUP_REMOVED lines=13> */
.L_x_286:
[----:B------:R-:W-:Y:S05]  /*1bfe0*/  BSYNC B1 ;  /* 0x0000000000017941 */ /* 0x000fea0003800000 */
.L_x_285:
        /* <DEDUP_REMOVED lines=13> */
.L_x_288:
[----:B------:R-:W-:Y:S05]  /*1c0c0*/  BSYNC B1 ;  /* 0x0000000000017941 */ /* 0x000fea0003800000 */
.L_x_287:
        /* <DEDUP_REMOVED lines=13> */
.L_x_290:
[----:B------:R-:W-:Y:S05]  /*1c1a0*/  BSYNC B1 ;  /* 0x0000000000017941 */ /* 0x000fea0003800000 */
.L_x_289:
        /* <DEDUP_REMOVED lines=13> */
.L_x_292:
[----:B------:R-:W-:Y:S05]  /*1c280*/  BSYNC B1 ;  /* 0x0000000000017941 */ /* 0x000fea0003800000 */
.L_x_291:
[----:B------:R-:W2:Y:S01]  /*1c290*/  LDL.LU R7, [R1+0x24c] ;  /* 0x00024c0001077983 */ /* 0x000ea20000300800 */
[----:B-----5:R-:W-:Y:S01]  /*1c2a0*/  LOP3.LUT R4, R4, 0xff, RZ, 0xc0, !PT ;  /* 0x000000ff04047812 */ /* 0x020fe200078ec0ff */
[----:B------:R-:W-:Y:S01]  /*1c2b0*/  BSSY B1, `(.L_x_293) ;  /* 0x0000013000017945 */ /* 0x000fe20003800000 */
[----:B0-----:R-:W-:Y:S02]  /*1c2c0*/  IADD3 R5, P0, R35, 0x80, RZ ;  /* 0x0000008023057810 */ /* 0x001fe40007f1e0ff */
[----:B------:R-:W-:-:S03]  /*1c2d0*/  F2FP.F16.E5M2.UNPACK_B R4, R4 ;  /* 0x00000004ff04723e */ /* 0x000fc600020004ff */
[----:B--234-:R-:W-:Y:S01]  /*1c2e0*/  IMAD.X R2, RZ, RZ, R37, P0 ;  /* 0x000000ffff027224 */ /* 0x01cfe200000e0625 */
[----:B------:R-:W-:Y:S01]  /*1c2f0*/  ISETP.GE.AND P0, PT, R34, 0x81, PT ;  /* 0x000000812200780c */ /* 0x000fe20003f06270 */
[----:B------:R-:W-:Y:S02]  /*1c300*/  HADD2.F32 R4, -RZ, R4.H0_H0 ;  /* 0x20000004ff047230 */ /* 0x000fe40000004100 */
[----:B------:R-:W-:Y:S01]  /*1c310*/  IMAD R6, R2, UR6, RZ ;  /* 0x0000000602067c24 */ /* 0x000fe2000f8e02ff */
[----:B------:R-:W-:Y:S01]  /*1c320*/  ISETP.LT.OR P3, PT, R0, 0x1, !P0 ;  /* 0x000000010000780c */ /* 0x000fe20004761670 */
[----:B------:R-:W-:-:S04]  /*1c330*/  IMAD.WIDE.U32 R2, R5, UR6, R38 ;  /* 0x0000000605027c25 */ /* 0x000fc8000f8e0026 */
[----:B------:R-:W-:Y:S01]  /*1c340*/  FMUL R4, R4, UR21 ;  /* 0x0000001504047c20 */ /* 0x000fe20008400000 */
[----:B------:R-:W-:Y:S01]  /*1c350*/  IMAD R5, R5, UR7, R6 ;  /* 0x0000000705057c24 */ /* 0x000fe2000f8e0206 */
[----:B------:R-:W-:-:S04]  /*1c360*/  IADD3 R2, P2, R2, UR8, RZ ;  /* 0x0000000802027c10 */ /* 0x000fc8000ff5e0ff */
[----:B------:R-:W-:Y:S01]  /*1c370*/  IADD3.X R3, R3, UR9, R5, P2, !PT ;  /* 0x0000000903037c10 */ /* 0x000fe200097fe405 */
[----:B------:R-:W-:-:S05]  /*1c380*/  FFMA R4, R7, UR20, R4 ;  /* 0x0000001407047c23 */ /* 0x000fca0008000004 */
[----:B------:R-:W-:Y:S02]  /*1c390*/  F2FP.SATFINITE.E5M2.F32.PACK_AB_MERGE_C R7, RZ, R4, RZ ;  /* 0x00000004ff07723e */ /* 0x000fe400048060ff */
[----:B------:R-:W-:-:S03]  /*1c3a0*/  PRMT R4, RZ, 0x7610, R4 ;  /* 0x00007610ff047816 */ /* 0x000fc60000000004 */
[----:B------:R0:W-:Y:S01]  /*1c3b0*/  @!P1 STG.E.U8 desc[UR14][R26.64+0xf9], R7 ;  /* 0x0000f9071a009986 */ /* 0x0001e2000c10110e */
[----:B------:R-:W-:Y:S05]  /*1c3c0*/  @P3 BRA `(.L_x_294) ;  /* 0x0000000000043947 */ /* 0x000fea0003800000 */
[----:B------:R2:W5:Y:S02]  /*1c3d0*/  LDG.E.U8 R4, desc[UR14][R2.64] ;  /* 0x0000000e02047981 */ /* 0x000564000c1e1100 */
.L_x_294:
[----:B------:R-:W-:Y:S05]  /*1c3e0*/  BSYNC B1 ;  /* 0x0000000000017941 */ /* 0x000fea0003800000 */
.L_x_293:
[----:B------:R-:W3:Y:S01]  /*1c3f0*/  LDL.LU R5, [R1+0x250] ;  /* 0x0002500001057983 */ /* 0x000ee20000300800 */
        /* <DEDUP_REMOVED lines=12> */
.L_x_296:
[----:B------:R-:W-:Y:S05]  /*1c4c0*/  BSYNC B1 ;  /* 0x0000000000017941 */ /* 0x000fea0003800000 */
.L_x_295:
[----:B---3--:R-:W3:Y:S01]  /*1c4d0*/  LDL.LU R5, [R1+0x254] ;  /* 0x0002540001057983 */ /* 0x008ee20000300800 */
[----:B-----5:R-:W-:Y:S01]  /*1c4e0*/  LOP3.LUT R4, R4, 0xff, RZ, 0xc0, !PT ;  /* 0x000000ff04047812 */ /* 0x020fe200078ec0ff */
[----:B------:R-:W-:Y:S01]  /*1c4f0*/  BSSY B1, `(.L_x_297) ;  /* 0x0000013000017945 */ /* 0x000fe20003800000 */
[----:B------:R-:W-:Y:S02]  /*1c500*/  IADD3 R35, P1, R35, 0x88, RZ ;  /* 0x0000008823237810 */ /* 0x000fe40007f3e0ff */
[----:B------:R-:W-:Y:S02]  /*1c510*/  F2FP.F16.E5M2.UNPACK_B R4, R4 ;  /* 0x00000004ff04723e */ /* 0x000fe400020004ff */
[----:B------:R-:W-:Y:S01]  /*1c520*/  PRMT R6, RZ, 0x7610, R6 ;  /* 0x00007610ff067816 */ /* 0x000fe20000000006 */
[----:B------:R-:W-:Y:S01]  /*1c530*/  IMAD.X R36, RZ, RZ, R37, P1 ;  /* 0x000000ffff247224 */ /* 0x000fe200008e0625 */
[----:B------:R-:W-:Y:S01]  /*1c540*/  ISETP.GE.AND P1, PT, R34, 0x89, PT ;  /* 0x000000892200780c */ /* 0x000fe20003f26270 */
[----:B------:R-:W-:-:S02]  /*1c550*/  HADD2.F32 R4, -RZ, R4.H0_H0 ;  /* 0x20000004ff047230 */ /* 0x000fc40000004100 */
[----:B------:R-:W-:Y:S01]  /*1c560*/  IMAD R36, R36, UR6, RZ ;  /* 0x0000000624247c24 */ /* 0x000fe2000f8e02ff */
[----:B------:R-:W-:Y:S01]  /*1c570*/  ISETP.LT.OR P5, PT, R0, 0x1, !P1 ;  /* 0x000000010000780c */ /* 0x000fe20004fa1670 */
[----:B------:R-:W-:-:S04]  /*1c580*/  IMAD.WIDE.U32 R38, R35, UR6, R38 ;  /* 0x0000000623267c25 */ /* 0x000fc8000f8e0026 */
[----:B------:R-:W-:Y:S01]  /*1c590*/  FMUL R4, R4, UR21 ;  /* 0x0000001504047c20 */ /* 0x000fe20008400000 */
[----:B------:R-:W-:-:S03]  /*1c5a0*/  IMAD R35, R35, UR7, R36 ;  /* 0x0000000723237c24 */ /* 0x000fc6000f8e0224 */
[----:B---3--:R-:W-:Y:S01]  /*1c5b0*/  FFMA R5, R5, UR20, R4 ;  /* 0x0000001405057c23 */ /* 0x008fe20008000004 */
[----:B------:R-:W-:-:S04]  /*1c5c0*/  IADD3 R4, P3, R38, UR8, RZ ;  /* 0x0000000826047c10 */ /* 0x000fc8000ff7e0ff */
[----:B0-----:R-:W-:Y:S02]  /*1c5d0*/  F2FP.SATFINITE.E5M2.F32.PACK_AB_MERGE_C R7, RZ, R5, RZ ;  /* 0x00000005ff07723e */ /* 0x001fe400048060ff */
[----:B------:R-:W-:-:S03]  /*1c5e0*/  IADD3.X R5, R39, UR9, R35, P3, !PT ;  /* 0x0000000927057c10 */ /* 0x000fc60009ffe423 */
[----:B------:R0:W-:Y:S01]  /*1c5f0*/  @!P2 STG.E.U8 desc[UR14][R30.64+0x1], R7 ;  /* 0x000001071e00a986 */ /* 0x0001e2000c10110e */
[----:B------:R-:W-:Y:S05]  /*1c600*/  @P5 BRA `(.L_x_298) ;  /* 0x0000000000045947 */ /* 0x000fea0003800000 */
[----:B------:R3:W5:Y:S02]  /*1c610*/  LDG.E.U8 R6, desc[UR14][R4.64] ;  /* 0x0000000e04067981 */ /* 0x000764000c1e1100 */
.L_x_298:
[----:B------:R-:W-:Y:S05]  /*1c620*/  BSYNC B1 ;  /* 0x0000000000017941 */ /* 0x000fea0003800000 */
.L_x_297:
        /* <DEDUP_REMOVED lines=13> */
.L_x_300:
[----:B------:R-:W-:Y:S05]  /*1c700*/  BSYNC B1 ;  /* 0x0000000000017941 */ /* 0x000fea0003800000 */
.L_x_299:
        /* <DEDUP_REMOVED lines=13> */
.L_x_302:
[----:B------:R-:W-:Y:S05]  /*1c7e0*/  BSYNC B1 ;  /* 0x0000000000017941 */ /* 0x000fea0003800000 */
.L_x_301:
        /* <DEDUP_REMOVED lines=13> */
.L_x_304:
[----:B------:R-:W-:Y:S05]  /*1c8c0*/  BSYNC B1 ;  /* 0x0000000000017941 */ /* 0x000fea0003800000 */
.L_x_303:
        /* <DEDUP_REMOVED lines=13> */
.L_x_306:
[----:B------:R-:W-:Y:S05]  /*1c9a0*/  BSYNC B1 ;  /* 0x0000000000017941 */ /* 0x000fea0003800000 */
.L_x_305:
        /* <DEDUP_REMOVED lines=13> */
.L_x_308:
[----:B------:R-:W-:Y:S05]  /*1ca80*/  BSYNC B1 ;  /* 0x0000000000017941 */ /* 0x000fea0003800000 */
.L_x_307:
        /* <DEDUP_REMOVED lines=13> */
.L_x_310:
[----:B------:R-:W-:Y:S05]  /*1cb60*/  BSYNC B1 ;  /* 0x0000000000017941 */ /* 0x000fea0003800000 */
.L_x_309:
        /* <DEDUP_REMOVED lines=13> */
.L_x_312:
[----:B------:R-:W-:Y:S05]  /*1cc40*/  BSYNC B1 ;  /* 0x0000000000017941 */ /* 0x000fea0003800000 */
.L_x_311:
        /* <DEDUP_REMOVED lines=13> */
.L_x_314:
[----:B------:R-:W-:Y:S05]  /*1cd20*/  BSYNC B1 ;  /* 0x0000000000017941 */ /* 0x000fea0003800000 */
.L_x_313:
        /* <DEDUP_REMOVED lines=13> */
.L_x_316:
[----:B------:R-:W-:Y:S05]  /*1ce00*/  BSYNC B1 ;  /* 0x0000000000017941 */ /* 0x000fea0003800000 */
.L_x_315:
        /* <DEDUP_REMOVED lines=13> */
.L_x_318:
[----:B------:R-:W-:Y:S05]  /*1cee0*/  BSYNC B1 ;  /* 0x0000000000017941 */ /* 0x000fea0003800000 */
.L_x_317:
        /* <DEDUP_REMOVED lines=13> */
.L_x_320:
[----:B------:R-:W-:Y:S05]  /*1cfc0*/  BSYNC B1 ;  /* 0x0000000000017941 */ /* 0x000fea0003800000 */
.L_x_319:
        /* <DEDUP_REMOVED lines=13> */
.L_x_322:
[----:B------:R-:W-:Y:S05]  /*1d0a0*/  BSYNC B1 ;  /* 0x0000000000017941 */ /* 0x000fea0003800000 */
.L_x_321:
        /* <DEDUP_REMOVED lines=13> */
.L_x_324:
[----:B------:R-:W-:Y:S05]  /*1d180*/  BSYNC B1 ;  /* 0x0000000000017941 */ /* 0x000fea0003800000 */
.L_x_323:
        /* <DEDUP_REMOVED lines=13> */
.L_x_326:
[----:B------:R-:W-:Y:S05]  /*1d260*/  BSYNC B1 ;  /* 0x0000000000017941 */ /* 0x000fea0003800000 */
.L_x_325:
        /* <DEDUP_REMOVED lines=13> */
.L_x_328:
[----:B------:R-:W-:Y:S05]  /*1d340*/  BSYNC B1 ;  /* 0x0000000000017941 */ /* 0x000fea0003800000 */
.L_x_327:
        /* <DEDUP_REMOVED lines=13> */
.L_x_330:
[----:B------:R-:W-:Y:S05]  /*1d420*/  BSYNC B1 ;  /* 0x0000000000017941 */ /* 0x000fea0003800000 */
.L_x_329:
        /* <DEDUP_REMOVED lines=13> */
.L_x_332:
[----:B------:R-:W-:Y:S05]  /*1d500*/  BSYNC B1 ;  /* 0x0000000000017941 */ /* 0x000fea0003800000 */
.L_x_331:
        /* <DEDUP_REMOVED lines=13> */
.L_x_334:
[----:B------:R-:W-:Y:S05]  /*1d5e0*/  BSYNC B1 ;  /* 0x0000000000017941 */ /* 0x000fea0003800000 */
.L_x_333:
        /* <DEDUP_REMOVED lines=13> */
.L_x_336:
[----:B------:R-:W-:Y:S05]  /*1d6c0*/  BSYNC B1 ;  /* 0x0000000000017941 */ /* 0x000fea0003800000 */
.L_x_335:
        /* <DEDUP_REMOVED lines=13> */
.L_x_338:
[----:B------:R-:W-:Y:S05]  /*1d7a0*/  BSYNC B1 ;  /* 0x0000000000017941 */ /* 0x000fea0003800000 */
.L_x_337:
        /* <DEDUP_REMOVED lines=13> */
.L_x_340:
[----:B------:R-:W-:Y:S05]  /*1d880*/  BSYNC B1 ;  /* 0x0000000000017941 */ /* 0x000fea0003800000 */
.L_x_339:
        /* <DEDUP_REMOVED lines=13> */
.L_x_342:
[----:B------:R-:W-:Y:S05]  /*1d960*/  BSYNC B1 ;  /* 0x0000000000017941 */ /* 0x000fea0003800000 */
.L_x_341:
        /* <DEDUP_REMOVED lines=13> */
.L_x_344:
[----:B------:R-:W-:Y:S05]  /*1da40*/  BSYNC B1 ;  /* 0x0000000000017941 */ /* 0x000fea0003800000 */
.L_x_343:
        /* <DEDUP_REMOVED lines=13> */
.L_x_346:
[----:B------:R-:W-:Y:S05]  /*1db20*/  BSYNC B1 ;  /* 0x0000000000017941 */ /* 0x000fea0003800000 */
.L_x_345:
        /* <DEDUP_REMOVED lines=13> */
.L_x_348:
[----:B------:R-:W-:Y:S05]  /*1dc00*/  BSYNC B1 ;  /* 0x0000000000017941 */ /* 0x000fea0003800000 */
.L_x_347:
        /* <DEDUP_REMOVED lines=13> */
.L_x_350:
[----:B------:R-:W-:Y:S05]  /*1dce0*/  BSYNC B1 ;  /* 0x0000000000017941 */ /* 0x000fea0003800000 */
.L_x_349:
        /* <DEDUP_REMOVED lines=13> */
.L_x_352:
[----:B------:R-:W-:Y:S05]  /*1ddc0*/  BSYNC B1 ;  /* 0x0000000000017941 */ /* 0x000fea0003800000 */
.L_x_351:
        /* <DEDUP_REMOVED lines=13> */
.L_x_354:
[----:B------:R-:W-:Y:S05]  /*1dea0*/  BSYNC B1 ;  /* 0x0000000000017941 */ /* 0x000fea0003800000 */
.L_x_353:
        /* <DEDUP_REMOVED lines=13> */
.L_x_356:
[----:B------:R-:W-:Y:S05]  /*1df80*/  BSYNC B1 ;  /* 0x0000000000017941 */ /* 0x000fea0003800000 */
.L_x_355:
        /* <DEDUP_REMOVED lines=13> */
.L_x_358:
[----:B------:R-:W-:Y:S05]  /*1e060*/  BSYNC B1 ;  /* 0x0000000000017941 */ /* 0x000fea0003800000 */
.L_x_357:
        /* <DEDUP_REMOVED lines=13> */
.L_x_360:
[----:B------:R-:W-:Y:S05]  /*1e140*/  BSYNC B1 ;  /* 0x0000000000017941 */ /* 0x000fea0003800000 */
.L_x_359:
        /* <DEDUP_REMOVED lines=13> */
.L_x_362:
[----:B------:R-:W-:Y:S05]  /*1e220*/  BSYNC B1 ;  /* 0x0000000000017941 */ /* 0x000fea0003800000 */
.L_x_361:
        /* <DEDUP_REMOVED lines=13> */
.L_x_364:
[----:B------:R-:W-:Y:S05]  /*1e300*/  BSYNC B1 ;  /* 0x0000000000017941 */ /* 0x000fea0003800000 */
.L_x_363:
        /* <DEDUP_REMOVED lines=13> */
.L_x_366:
[----:B------:R-:W-:Y:S05]  /*1e3e0*/  BSYNC B1 ;  /* 0x0000000000017941 */ /* 0x000fea0003800000 */
.L_x_365:
        /* <DEDUP_REMOVED lines=13> */
.L_x_368:
[----:B------:R-:W-:Y:S05]  /*1e4c0*/  BSYNC B1 ;  /* 0x0000000000017941 */ /* 0x000fea0003800000 */
.L_x_367:
        /* <DEDUP_REMOVED lines=13> */
.L_x_370:
[----:B------:R-:W-:Y:S05]  /*1e5a0*/  BSYNC B1 ;  /* 0x0000000000017941 */ /* 0x000fea0003800000 */
.L_x_369:
        /* <DEDUP_REMOVED lines=13> */
.L_x_372:
[----:B------:R-:W-:Y:S05]  /*1e680*/  BSYNC B1 ;  /* 0x0000000000017941 */ /* 0x000fea0003800000 */
.L_x_371:
        /* <DEDUP_REMOVED lines=13> */
.L_x_374:
[----:B------:R-:W-:Y:S05]  /*1e760*/  BSYNC B1 ;  /* 0x0000000000017941 */ /* 0x000fea0003800000 */
.L_x_373:
        /* <DEDUP_REMOVED lines=13> */
.L_x_376:
[----:B------:R-:W-:Y:S05]  /*1e840*/  BSYNC B1 ;  /* 0x0000000000017941 */ /* 0x000fea0003800000 */
.L_x_375:
        /* <DEDUP_REMOVED lines=13> */
.L_x_378:
[----:B------:R-:W-:Y:S05]  /*1e920*/  BSYNC B1 ;  /* 0x0000000000017941 */ /* 0x000fea0003800000 */
.L_x_377:
        /* <DEDUP_REMOVED lines=13> */
.L_x_380:
[----:B------:R-:W-:Y:S05]  /*1ea00*/  BSYNC B1 ;  /* 0x0000000000017941 */ /* 0x000fea0003800000 */
.L_x_379:
        /* <DEDUP_REMOVED lines=13> */
.L_x_382:
[----:B------:R-:W-:Y:S05]  /*1eae0*/  BSYNC B1 ;  /* 0x0000000000017941 */ /* 0x000fea0003800000 */
.L_x_381:
        /* <DEDUP_REMOVED lines=13> */
.L_x_384:
[----:B------:R-:W-:Y:S05]  /*1ebc0*/  BSYNC B1 ;  /* 0x0000000000017941 */ /* 0x000fea0003800000 */
.L_x_383:
        /* <DEDUP_REMOVED lines=13> */
.L_x_386:
[----:B------:R-:W-:Y:S05]  /*1eca0*/  BSYNC B1 ;  /* 0x0000000000017941 */ /* 0x000fea0003800000 */
.L_x_385:
        /* <DEDUP_REMOVED lines=13> */
.L_x_388:
[----:B------:R-:W-:Y:S05]  /*1ed80*/  BSYNC B1 ;  /* 0x0000000000017941 */ /* 0x000fea0003800000 */
.L_x_387:
        /* <DEDUP_REMOVED lines=13> */
.L_x_390:
[----:B------:R-:W-:Y:S05]  /*1ee60*/  BSYNC B1 ;  /* 0x0000000000017941 */ /* 0x000fea0003800000 */
.L_x_389:
        /* <DEDUP_REMOVED lines=13> */
.L_x_392:
[----:B------:R-:W-:Y:S05]  /*1ef40*/  BSYNC B1 ;  /* 0x0000000000017941 */ /* 0x000fea0003800000 */
.L_x_391:
        /* <DEDUP_REMOVED lines=13> */
.L_x_394:
[----:B------:R-:W-:Y:S05]  /*1f020*/  BSYNC B1 ;  /* 0x0000000000017941 */ /* 0x000fea0003800000 */
.L_x_393:
        /* <DEDUP_REMOVED lines=13> */
.L_x_396:
[----:B------:R-:W-:Y:S05]  /*1f100*/  BSYNC B1 ;  /* 0x0000000000017941 */ /* 0x000fea0003800000 */
.L_x_395:
        /* <DEDUP_REMOVED lines=13> */
.L_x_398:
[----:B------:R-:W-:Y:S05]  /*1f1e0*/  BSYNC B1 ;  /* 0x0000000000017941 */ /* 0x000fea0003800000 */
.L_x_397:
        /* <DEDUP_REMOVED lines=13> */
.L_x_400:
[----:B------:R-:W-:Y:S05]  /*1f2c0*/  BSYNC B1 ;  /* 0x0000000000017941 */ /* 0x000fea0003800000 */
.L_x_399:
        /* <DEDUP_REMOVED lines=13> */
.L_x_402:
[----:B------:R-:W-:Y:S05]  /*1f3a0*/  BSYNC B1 ;  /* 0x0000000000017941 */ /* 0x000fea0003800000 */
.L_x_401:
        /* <DEDUP_REMOVED lines=13> */
.L_x_404:
[----:B------:R-:W-:Y:S05]  /*1f480*/  BSYNC B1 ;  /* 0x0000000000017941 */ /* 0x000fea0003800000 */
.L_x_403:
        /* <DEDUP_REMOVED lines=13> */
.L_x_406:
[----:B------:R-:W-:Y:S05]  /*1f560*/  BSYNC B1 ;  /* 0x0000000000017941 */ /* 0x000fea0003800000 */
.L_x_405:
        /* <DEDUP_REMOVED lines=13> */
.L_x_408:
[----:B------:R-:W-:Y:S05]  /*1f640*/  BSYNC B1 ;  /* 0x0000000000017941 */ /* 0x000fea0003800000 */
.L_x_407:
        /* <DEDUP_REMOVED lines=13> */
.L_x_410:
[----:B------:R-:W-:Y:S05]  /*1f720*/  BSYNC B1 ;  /* 0x0000000000017941 */ /* 0x000fea0003800000 */
.L_x_409:
        /* <DEDUP_REMOVED lines=13> */
.L_x_412:
[----:B------:R-:W-:Y:S05]  /*1f800*/  BSYNC B1 ;  /* 0x0000000000017941 */ /* 0x000fea0003800000 */
.L_x_411:
        /* <DEDUP_REMOVED lines=13> */
.L_x_414:
[----:B------:R-:W-:Y:S05]  /*1f8e0*/  BSYNC B1 ;  /* 0x0000000000017941 */ /* 0x000fea0003800000 */
.L_x_413:
        /* <DEDUP_REMOVED lines=13> */
.L_x_416:
[----:B------:R-:W-:Y:S05]  /*1f9c0*/  BSYNC B1 ;  /* 0x0000000000017941 */ /* 0x000fea0003800000 */
.L_x_415:
        /* <DEDUP_REMOVED lines=13> */
.L_x_418:
[----:B------:R-:W-:Y:S05]  /*1faa0*/  BSYNC B1 ;  /* 0x0000000000017941 */ /* 0x000fea0003800000 */
.L_x_417:
        /* <DEDUP_REMOVED lines=13> */
.L_x_420:
[----:B------:R-:W-:Y:S05]  /*1fb80*/  BSYNC B1 ;  /* 0x0000000000017941 */ /* 0x000fea0003800000 */
.L_x_419:
        /* <DEDUP_REMOVED lines=13> */
.L_x_422:
[----:B------:R-:W-:Y:S05]  /*1fc60*/  BSYNC B1 ;  /* 0x0000000000017941 */ /* 0x000fea0003800000 */
.L_x_421:
        /* <DEDUP_REMOVED lines=13> */
.L_x_424:
[----:B------:R-:W-:Y:S05]  /*1fd40*/  BSYNC B1 ;  /* 0x0000000000017941 */ /* 0x000fea0003800000 */
.L_x_423:
        /* <DEDUP_REMOVED lines=13> */
.L_x_426:
[----:B------:R-:W-:Y:S05]  /*1fe20*/  BSYNC B1 ;  /* 0x0000000000017941 */ /* 0x000fea0003800000 */
.L_x_425:
        /* <DEDUP_REMOVED lines=13> */
.L_x_428:
[----:B------:R-:W-:Y:S05]  /*1ff00*/  BSYNC B1 ;  /* 0x0000000000017941 */ /* 0x000fea0003800000 */
.L_x_427:
        /* <DEDUP_REMOVED lines=13> */
.L_x_430:
[----:B------:R-:W-:Y:S05]  /*1ffe0*/  BSYNC B1 ;  /* 0x0000000000017941 */ /* 0x000fea0003800000 */
.L_x_429:
        /* <DEDUP_REMOVED lines=13> */
.L_x_432:
[----:B------:R-:W-:Y:S05]  /*200c0*/  BSYNC B1 ;  /* 0x0000000000017941 */ /* 0x000fea0003800000 */
.L_x_431:
        /* <DEDUP_REMOVED lines=13> */
.L_x_434:
[----:B------:R-:W-:Y:S05]  /*201a0*/  BSYNC B1 ;  /* 0x0000000000017941 */ /* 0x000fea0003800000 */
.L_x_433:
        /* <DEDUP_REMOVED lines=13> */
.L_x_436:
[----:B------:R-:W-:Y:S05]  /*20280*/  BSYNC B1 ;  /* 0x0000000000017941 */ /* 0x000fea0003800000 */
.L_x_435:
        /* <DEDUP_REMOVED lines=13> */
.L_x_438:
[----:B------:R-:W-:Y:S05]  /*20360*/  BSYNC B1 ;  /* 0x0000000000017941 */ /* 0x000fea0003800000 */
.L_x_437:
        /* <DEDUP_REMOVED lines=13> */
.L_x_440:
[----:B------:R-:W-:Y:S05]  /*20440*/  BSYNC B1 ;  /* 0x0000000000017941 */ /* 0x000fea0003800000 */
.L_x_439:
        /* <DEDUP_REMOVED lines=13> */
.L_x_442:
[----:B------:R-:W-:Y:S05]  /*20520*/  BSYNC B1 ;  /* 0x0000000000017941 */ /* 0x000fea0003800000 */
.L_x_441:
        /* <DEDUP_REMOVED lines=13> */
.L_x_444:
[----:B------:R-:W-:Y:S05]  /*20600*/  BSYNC B1 ;  /* 0x0000000000017941 */ /* 0x000fea0003800000 */
.L_x_443:
        /* <DEDUP_REMOVED lines=13> */
.L_x_446:
[----:B------:R-:W-:Y:S05]  /*206e0*/  BSYNC B1 ;  /* 0x0000000000017941 */ /* 0x000fea0003800000 */
.L_x_445:
        /* <DEDUP_REMOVED lines=13> */
.L_x_448:
[----:B------:R-:W-:Y:S05]  /*207c0*/  BSYNC B1 ;  /* 0x0000000000017941 */ /* 0x000fea0003800000 */
.L_x_447:
        /* <DEDUP_REMOVED lines=13> */
.L_x_450:
[----:B------:R-:W-:Y:S05]  /*208a0*/  BSYNC B1 ;  /* 0x0000000000017941 */ /* 0x000fea0003800000 */
.L_x_449:
        /* <DEDUP_REMOVED lines=13> */
.L_x_452:
[----:B------:R-:W-:Y:S05]  /*20980*/  BSYNC B1 ;  /* 0x0000000000017941 */ /* 0x000fea0003800000 */
.L_x_451:
        /* <DEDUP_REMOVED lines=13> */
.L_x_454:
[----:B------:R-:W-:Y:S05]  /*20a60*/  BSYNC B1 ;  /* 0x0000000000017941 */ /* 0x000fea0003800000 */
.L_x_453:
        /* <DEDUP_REMOVED lines=13> */
.L_x_456:
[----:B------:R-:W-:Y:S05]  /*20b40*/  BSYNC B1 ;  /* 0x0000000000017941 */ /* 0x000fea0003800000 */
.L_x_455:
        /* <DEDUP_REMOVED lines=13> */
.L_x_458:
[----:B------:R-:W-:Y:S05]  /*20c20*/  BSYNC B1 ;  /* 0x0000000000017941 */ /* 0x000fea0003800000 */
.L_x_457:
        /* <DEDUP_REMOVED lines=13> */
.L_x_460:
[----:B------:R-:W-:Y:S05]  /*20d00*/  BSYNC B1 ;  /* 0x0000000000017941 */ /* 0x000fea0003800000 */
.L_x_459:
        /* <DEDUP_REMOVED lines=13> */
.L_x_462:
[----:B------:R-:W-:Y:S05]  /*20de0*/  BSYNC B1 ;  /* 0x0000000000017941 */ /* 0x000fea0003800000 */
.L_x_461:
        /* <DEDUP_REMOVED lines=13> */
.L_x_464:
[----:B------:R-:W-:Y:S05]  /*20ec0*/  BSYNC B1 ;  /* 0x0000000000017941 */ /* 0x000fea0003800000 */
.L_x_463:
        /* <DEDUP_REMOVED lines=13> */
.L_x_466:
[----:B------:R-:W-:Y:S05]  /*20fa0*/  BSYNC B1 ;  /* 0x0000000000017941 */ /* 0x000fea0003800000 */
.L_x_465:
        /* <DEDUP_REMOVED lines=13> */
.L_x_468:
[----:B------:R-:W-:Y:S05]  /*21080*/  BSYNC B1 ;  /* 0x0000000000017941 */ /* 0x000fea0003800000 */
.L_x_467:
        /* <DEDUP_REMOVED lines=13> */
.L_x_470:
[----:B------:R-:W-:Y:S05]  /*21160*/  BSYNC B1 ;  /* 0x0000000000017941 */ /* 0x000fea0003800000 */
.L_x_469:
        /* <DEDUP_REMOVED lines=13> */
.L_x_472:
[----:B------:R-:W-:Y:S05]  /*21240*/  BSYNC B1 ;  /* 0x0000000000017941 */ /* 0x000fea0003800000 */
.L_x_471:
        /* <DEDUP_REMOVED lines=13> */
.L_x_474:
[----:B------:R-:W-:Y:S05]  /*21320*/  BSYNC B1 ;  /* 0x0000000000017941 */ /* 0x000fea0003800000 */
.L_x_473:
        /* <DEDUP_REMOVED lines=13> */
.L_x_476:
[----:B------:R-:W-:Y:S05]  /*21400*/  BSYNC B1 ;  /* 0x0000000000017941 */ /* 0x000fea0003800000 */
.L_x_475:
        /* <DEDUP_REMOVED lines=13> */
.L_x_478:
[----:B------:R-:W-:Y:S05]  /*214e0*/  BSYNC B1 ;  /* 0x0000000000017941 */ /* 0x000fea0003800000 */
.L_x_477:
        /* <DEDUP_REMOVED lines=13> */
.L_x_480:
[----:B------:R-:W-:Y:S05]  /*215c0*/  BSYNC B1 ;  /* 0x0000000000017941 */ /* 0x000fea0003800000 */
.L_x_479:
        /* <DEDUP_REMOVED lines=13> */
.L_x_482:
[----:B------:R-:W-:Y:S05]  /*216a0*/  BSYNC B1 ;  /* 0x0000000000017941 */ /* 0x000fea0003800000 */
.L_x_481:
        /* <DEDUP_REMOVED lines=13> */
.L_x_484:
[----:B------:R-:W-:Y:S05]  /*21780*/  BSYNC B1 ;  /* 0x0000000000017941 */ /* 0x000fea0003800000 */
.L_x_483:
        /* <DEDUP_REMOVED lines=13> */
.L_x_486:
[----:B------:R-:W-:Y:S05]  /*21860*/  BSYNC B1 ;  /* 0x0000000000017941 */ /* 0x000fea0003800000 */
.L_x_485:
        /* <DEDUP_REMOVED lines=13> */
.L_x_488:
[----:B------:R-:W-:Y:S05]  /*21940*/  BSYNC B1 ;  /* 0x0000000000017941 */ /* 0x000fea0003800000 */
.L_x_487:
        /* <DEDUP_REMOVED lines=13> */
.L_x_490:
[----:B------:R-:W-:Y:S05]  /*21a20*/  BSYNC B1 ;  /* 0x0000000000017941 */ /* 0x000fea0003800000 */
.L_x_489:
        /* <DEDUP_REMOVED lines=13> */
.L_x_492:
[----:B------:R-:W-:Y:S05]  /*21b00*/  BSYNC B1 ;  /* 0x0000000000017941 */ /* 0x000fea0003800000 */
.L_x_491:
        /* <DEDUP_REMOVED lines=13> */
.L_x_494:
[----:B------:R-:W-:Y:S05]  /*21be0*/  BSYNC B1 ;  /* 0x0000000000017941 */ /* 0x000fea0003800000 */
.L_x_493:
        /* <DEDUP_REMOVED lines=13> */
.L_x_496:
[----:B------:R-:W-:Y:S05]  /*21cc0*/  BSYNC B1 ;  /* 0x0000000000017941 */ /* 0x000fea0003800000 */
.L_x_495:
        /* <DEDUP_REMOVED lines=13> */
.L_x_498:
[----:B------:R-:W-:Y:S05]  /*21da0*/  BSYNC B1 ;  /* 0x0000000000017941 */ /* 0x000fea0003800000 */
.L_x_497:
        /* <DEDUP_REMOVED lines=13> */
.L_x_500:
[----:B------:R-:W-:Y:S05]  /*21e80*/  BSYNC B1 ;  /* 0x0000000000017941 */ /* 0x000fea0003800000 */
.L_x_499:
        /* <DEDUP_REMOVED lines=13> */
.L_x_502:
[----:B------:R-:W-:Y:S05]  /*21f60*/  BSYNC B1 ;  /* 0x0000000000017941 */ /* 0x000fea0003800000 */
.L_x_501:
        /* <DEDUP_REMOVED lines=13> */
.L_x_504:
[----:B------:R-:W-:Y:S05]  /*22040*/  BSYNC B1 ;  /* 0x0000000000017941 */ /* 0x000fea0003800000 */
.L_x_503:
        /* <DEDUP_REMOVED lines=13> */
.L_x_506:
[----:B------:R-:W-:Y:S05]  /*22120*/  BSYNC B1 ;  /* 0x0000000000017941 */ /* 0x000fea0003800000 */
.L_x_505:
        /* <DEDUP_REMOVED lines=13> */
.L_x_508:
[----:B------:R-:W-:Y:S05]  /*22200*/  BSYNC B1 ;  /* 0x0000000000017941 */ /* 0x000fea0003800000 */
.L_x_507:
        /* <DEDUP_REMOVED lines=13> */
.L_x_510:
[----:B------:R-:W-:Y:S05]  /*222e0*/  BSYNC B1 ;  /* 0x0000000000017941 */ /* 0x000fea0003800000 */
.L_x_509:
        /* <DEDUP_REMOVED lines=13> */
.L_x_512:
[----:B------:R-:W-:Y:S05]  /*223c0*/  BSYNC B1 ;  /* 0x0000000000017941 */ /* 0x000fea0003800000 */
.L_x_511:
        /* <DEDUP_REMOVED lines=13> */
.L_x_514:
[----:B------:R-:W-:Y:S05]  /*224a0*/  BSYNC B1 ;  /* 0x0000000000017941 */ /* 0x000fea0003800000 */
.L_x_513:
        /* <DEDUP_REMOVED lines=13> */
.L_x_516:
[----:B------:R-:W-:Y:S05]  /*22580*/  BSYNC B1 ;  /* 0x0000000000017941 */ /* 0x000fea0003800000 */
.L_x_515:
        /* <DEDUP_REMOVED lines=13> */
.L_x_518:
[----:B------:R-:W-:Y:S05]  /*22660*/  BSYNC B1 ;  /* 0x0000000000017941 */ /* 0x000fea0003800000 */
.L_x_517:
        /* <DEDUP_REMOVED lines=13> */
.L_x_520:
[----:B------:R-:W-:Y:S05]  /*22740*/  BSYNC B1 ;  /* 0x0000000000017941 */ /* 0x000fea0003800000 */
.L_x_519:
        /* <DEDUP_REMOVED lines=13> */
.L_x_522:
[----:B------:R-:W-:Y:S05]  /*22820*/  BSYNC B1 ;  /* 0x0000000000017941 */ /* 0x000fea0003800000 */
.L_x_521:
        /* <DEDUP_REMOVED lines=13> */
.L_x_524:
[----:B------:R-:W-:Y:S05]  /*22900*/  BSYNC B1 ;  /* 0x0000000000017941 */ /* 0x000fea0003800000 */
.L_x_523:
        /* <DEDUP_REMOVED lines=13> */
.L_x_526:
[----:B------:R-:W-:Y:S05]  /*229e0*/  BSYNC B1 ;  /* 0x0000000000017941 */ /* 0x000fea0003800000 */
.L_x_525:
        /* <DEDUP_REMOVED lines=13> */
.L_x_528:
[----:B------:R-:W-:Y:S05]  /*22ac0*/  BSYNC B1 ;  /* 0x0000000000017941 */ /* 0x000fea0003800000 */
.L_x_527:
        /* <DEDUP_REMOVED lines=13> */
.L_x_530:
[----:B------:R-:W-:Y:S05]  /*22ba0*/  BSYNC B1 ;  /* 0x0000000000017941 */ /* 0x000fea0003800000 */
.L_x_529:
        /* <DEDUP_REMOVED lines=13> */
.L_x_532:
[----:B------:R-:W-:Y:S05]  /*22c80*/  BSYNC B1 ;  /* 0x0000000000017941 */ /* 0x000fea0003800000 */
.L_x_531:
        /* <DEDUP_REMOVED lines=13> */
.L_x_534:
[----:B------:R-:W-:Y:S05]  /*22d60*/  BSYNC B1 ;  /* 0x0000000000017941 */ /* 0x000fea0003800000 */
.L_x_533:
        /* <DEDUP_REMOVED lines=13> */
.L_x_536:
[----:B------:R-:W-:Y:S05]  /*22e40*/  BSYNC B1 ;  /* 0x0000000000017941 */ /* 0x000fea0003800000 */
.L_x_535:
        /* <DEDUP_REMOVED lines=13> */
.L_x_538:
[----:B------:R-:W-:Y:S05]  /*22f20*/  BSYNC B1 ;  /* 0x0000000000017941 */ /* 0x000fea0003800000 */
.L_x_537:
        /* <DEDUP_REMOVED lines=13> */
.L_x_540:
[----:B------:R-:W-:Y:S05]  /*23000*/  BSYNC B1 ;  /* 0x0000000000017941 */ /* 0x000fea0003800000 */
.L_x_539:
        /* <DEDUP_REMOVED lines=13> */
.L_x_542:
[----:B------:R-:W-:Y:S05]  /*230e0*/  BSYNC B1 ;  /* 0x0000000000017941 */ /* 0x000fea0003800000 */
.L_x_541:
        /* <DEDUP_REMOVED lines=13> */
.L_x_544:
[----:B------:R-:W-:Y:S05]  /*231c0*/  BSYNC B1 ;  /* 0x0000000000017941 */ /* 0x000fea0003800000 */
.L_x_543:
[----:B--234-:R-:W2:Y:S01]  /*231d0*/  LDL.LU R3, [R1+0x444] ;  /* 0x0004440001037983 */ /* 0x01cea20000300800 */
[----:B-----5:R-:W-:Y:S01]  /*231e0*/  LOP3.LUT R6, R6, 0xff, RZ, 0xc0, !PT ;  /* 0x000000ff06067812 */ /* 0x020fe200078ec0ff */
[----:B------:R-:W-:Y:S01]  /*231f0*/  BSSY B1, `(.L_x_545) ;  /* 0x000000b000017945 */ /* 0x000fe20003800000 */
[----:B------:R-:W-:Y:S02]  /*23200*/  ISETP.LT.OR P2, PT, R0, 0xf9, !P1 ;  /* 0x000000f90000780c */ /* 0x000fe40004f41670 */
[----:B------:R-:W-:Y:S02]  /*23210*/  F2FP.F16.E5M2.UNPACK_B R6, R6 ;  /* 0x00000006ff06723e */ /* 0x000fe400020004ff */
[----:B------:R-:W-:-:S03]  /*23220*/  PRMT R2, RZ, 0x7610, R2 ;  /* 0x00007610ff027816 */ /* 0x000fc60000000002 */
[----:B------:R-:W-:-:S05]  /*23230*/  HADD2.F32 R6, -RZ, R6.H0_H0 ;  /* 0x20000006ff067230 */ /* 0x000fca0000004100 */
[----:B------:R-:W-:-:S04]  /*23240*/  FMUL R6, R6, UR21 ;  /* 0x0000001506067c20 */ /* 0x000fc80008400000 */
[----:B--2---:R-:W-:-:S05]  /*23250*/  FFMA R6, R3, UR20, R6 ;  /* 0x0000001403067c23 */ /* 0x004fca0008000006 */
[----:B------:R-:W-:-:S05]  /*23260*/  F2FP.SATFINITE.E5M2.F32.PACK_AB_MERGE_C R3, RZ, R6, RZ ;  /* 0x00000006ff03723e */ /* 0x000fca00048060ff */
[----:B------:R2:W-:Y:S01]  /*23270*/  @!P0 STG.E.U8 desc[UR14][R30.64+0xf9], R3 ;  /* 0x0000f9031e008986 */ /* 0x0005e2000c10110e */
[----:B------:R-:W-:Y:S05]  /*23280*/  @P2 BRA `(.L_x_546) ;  /* 0x0000000000042947 */ /* 0x000fea0003800000 */
[----:B------:R3:W5:Y:S02]  /*23290*/  LDG.E.U8 R2, desc[UR14][R4.64+0xf8] ;  /* 0x0000f80e04027981 */ /* 0x000764000c1e1100 */
.L_x_546:
[----:B------:R-:W-:Y:S05]  /*232a0*/  BSYNC B1 ;  /* 0x0000000000017941 */ /* 0x000fea0003800000 */
.L_x_545:
[----:B--2---:R-:W2:Y:S01]  /*232b0*/  LDL.LU R3, [R1+0x448] ;  /* 0x0004480001037983 */ /* 0x004ea20000300800 */
        /* <DEDUP_REMOVED lines=12> */
.L_x_548:
[----:B------:R-:W-:Y:S05]  /*23380*/  BSYNC B1 ;  /* 0x0000000000017941 */ /* 0x000fea0003800000 */
.L_x_547:
[----:B------:R-:W-:Y:S05]  /*23390*/  @P1 BRA `(.L_x_549) ;  /* 0x0000004800841947 */ /* 0x000fea0003800000 */
[----:B------:R-:W2:Y:S01]  /*233a0*/  LDL.LU R2, [R1+0x44c] ;  /* 0x00044c0001027983 */ /* 0x000ea20000300800 */
[----:B-----5:R-:W-:-:S04]  /*233b0*/  LOP3.LUT R0, R0, 0xff, RZ, 0xc0, !PT ;  /* 0x000000ff00007812 */ /* 0x020fc800078ec0ff */
[----:B------:R-:W-:-:S05]  /*233c0*/  F2FP.F16.E5M2.UNPACK_B R0, R0 ;  /* 0x00000000ff00723e */ /* 0x000fca00020004ff */
[----:B------:R-:W-:-:S05]  /*233d0*/  HADD2.F32 R0, -RZ, R0.H0_H0 ;  /* 0x20000000ff007230 */ /* 0x000fca0000004100 */
[----:B------:R-:W-:-:S04]  /*233e0*/  FMUL R0, R0, UR21 ;  /* 0x0000001500007c20 */ /* 0x000fc80008400000 */
[----:B--2---:R-:W-:-:S05]  /*233f0*/  FFMA R0, R2, UR20, R0 ;  /* 0x0000001402007c23 */ /* 0x004fca0008000000 */
[----:B------:R-:W-:-:S05]  /*23400*/  F2FP.SATFINITE.E5M2.F32.PACK_AB_MERGE_C R3, RZ, R0, RZ ;  /* 0x00000000ff03723e */ /* 0x000fca00048060ff */
[----:B------:R2:W-:Y:S01]  /*23410*/  STG.E.U8 desc[UR14][R28.64+0xf9], R3 ;  /* 0x0000f9031c007986 */ /* 0x0005e2000c10110e */
[----:B------:R-:W-:Y:S05]  /*23420*/  BRA `(.L_x_549) ;  /* 0x0000004800607947 */ /* 0x000fea0003800000 */
.L_x_36:
[----:B------:R-:W-:Y:S01]  /*23430*/  ISETP.GE.AND P3, PT, R34, 0x1, PT ;  /* 0x000000012200780c */ /* 0x000fe20003f66270 */
[----:B-----5:R-:W-:Y:S01]  /*23440*/  FMUL R2, R2, UR20 ;  /* 0x0000001402027c20 */ /* 0x020fe20008400000 */
[----:B------:R-:W2:Y:S02]  /*23450*/  LDL.LU R40, [R1+0x200] ;  /* 0x0002000001287983 */ /* 0x000ea40000300800 */
[----:B------:R-:W-:Y:S02]  /*23460*/  ISETP.LT.OR P0, PT, R0, 0x1, !P3 ;  /* 0x000000010000780c */ /* 0x000fe40005f01670 */
[----:B------:R-:W-:Y:S01]  /*23470*/  F2FP.SATFINITE.E5M2.F32.PACK_AB_MERGE_C R2, RZ, R2, RZ ;  /* 0x00000002ff02723e */ /* 0x000fe200048060ff */
[----:B------:R-:W-:Y:S01]  /*23480*/  FMUL R3, R3, UR20 ;  /* 0x0000001403037c20 */ /* 0x000fe20008400000 */
[----:B------:R-:W-:Y:S01]  /*23490*/  ISETP.GE.AND P2, PT, R34, 0x9, PT ;  /* 0x000000092200780c */ /* 0x000fe20003f46270 */
[----:B------:R-:W-:Y:S01]  /*234a0*/  FMUL R4, R4, UR20 ;  /* 0x0000001404047c20 */ /* 0x000fe20008400000 */
[----:B------:R-:W-:Y:S01]  /*234b0*/  FMUL R5, R5, UR20 ;  /* 0x0000001405057c20 */ /* 0x000fe20008400000 */
[----:B------:R-:W-:Y:S01]  /*234c0*/  ISETP.LT.OR P1, PT, R0, 0x9, !P3 ;  /* 0x000000090000780c */ /* 0x000fe20005f21670 */
[----:B------:R-:W-:Y:S01]  /*234d0*/  FMUL R6, R6, UR20 ;  /* 0x0000001406067c20 */ /* 0x000fe20008400000 */
[----:B------:R-:W-:Y:S01]  /*234e0*/  ISETP.LT.OR P5, PT, R0, 0xa, !P3 ;  /* 0x0000000a0000780c */ /* 0x000fe20005fa1670 */
[----:B------:R-:W-:Y:S01]  /*234f0*/  FMUL R7, R7, UR20 ;  /* 0x0000001407077c20 */ /* 0x000fe20008400000 */
[----:B------:R-:W-:Y:S01]  /*23500*/  FMUL R8, R8, UR20 ;  /* 0x0000001408087c20 */ /* 0x000fe20008400000 */
[----:B------:R-:W-:Y:S01]  /*23510*/  FMUL R9, R9, UR20 ;  /* 0x0000001409097c20 */ /* 0x000fe20008400000 */
[----:B------:R-:W-:Y:S01]  /*23520*/  @!P0 STG.E.U8 desc[UR14][R24.64], R2 ;  /* 0x0000000218008986 */ /* 0x000fe2000c10110e */
[----:B------:R-:W-:-:S02]  /*23530*/  ISETP.LT.OR P0, PT, R0, 0x2, !P3 ;  /* 0x000000020000780c */ /* 0x000fc40005f01670 */
[----:B------:R-:W-:Y:S01]  /*23540*/  F2FP.SATFINITE.E5M2.F32.PACK_AB_MERGE_C R3, RZ, R3, RZ ;  /* 0x00000003ff03723e */ /* 0x000fe200048060ff */
[----:B------:R-:W-:Y:S01]  /*23550*/  FMUL R10, R10, UR20 ;  /* 0x000000140a0a7c20 */ /* 0x000fe20008400000 */
[----:B------:R-:W-:Y:S01]  /*23560*/  F2FP.SATFINITE.E5M2.F32.PACK_AB_MERGE_C R4, RZ, R4, RZ ;  /* 0x00000004ff04723e */ /* 0x000fe200048060ff */
[----:B------:R-:W-:Y:S01]  /*23570*/  FMUL R11, R11, UR20 ;  /* 0x000000140b0b7c20 */ /* 0x000fe20008400000 */
[----:B------:R-:W-:Y:S01]  /*23580*/  FMUL R12, R12, UR20 ;  /* 0x000000140c0c7c20 */ /* 0x000fe20008400000 */
[----:B------:R-:W-:Y:S01]  /*23590*/  FMUL R13, R13, UR20 ;  /* 0x000000140d0d7c20 */ /* 0x000fe20008400000 */
[----:B------:R-:W-:Y:S01]  /*235a0*/  FMUL R14, R14, UR20 ;  /* 0x000000140e0e7c20 */ /* 0x000fe20008400000 */
[----:B------:R-:W-:Y:S01]  /*235b0*/  FMUL R15, R15, UR20 ;  /* 0x000000140f0f7c20 */ /* 0x000fe20008400000 */
[----:B------:R-:W-:Y:S01]  /*235c0*/  FMUL R16, R16, UR20 ;  /* 0x0000001410107c20 */ /* 0x000fe20008400000 */
[----:B------:R-:W-:Y:S01]  /*235d0*/  FMUL R17, R17, UR20 ;  /* 0x0000001411117c20 */ /* 0x000fe20008400000 */
[----:B------:R-:W-:Y:S01]  /*235e0*/  FMUL R18, R18, UR20 ;  /* 0x0000001412127c20 */ /* 0x000fe20008400000 */
[----:B------:R0:W-:Y:S01]  /*235f0*/  @!P0 STG.E.U8 desc[UR14][R24.64+0x1], R3 ;  /* 0x0000010318008986 */ /* 0x0001e2000c10110e */
[----:B------:R-:W-:-:S02]  /*23600*/  ISETP.LT.OR P0, PT, R0, 0x1, !P2 ;  /* 0x000000010000780c */ /* 0x000fc40005701670 */
[----:B------:R-:W-:Y:S01]  /*23610*/  F2FP.SATFINITE.E5M2.F32.PACK_AB_MERGE_C R5, RZ, R5, RZ ;  /* 0x00000005ff05723e */ /* 0x000fe200048060ff */
[----:B------:R-:W-:Y:S01]  /*23620*/  FMUL R19, R19, UR20 ;  /* 0x0000001413137c20 */ /* 0x000fe20008400000 */
[----:B------:R-:W-:Y:S01]  /*23630*/  FMUL R20, R20, UR20 ;  /* 0x0000001414147c20 */ /* 0x000fe20008400000 */
[----:B------:R-:W-:Y:S01]  /*23640*/  FMUL R21, R21, UR20 ;  /* 0x0000001415157c20 */ /* 0x000fe20008400000 */
[----:B------:R-:W3:Y:S07]  /*23650*/  LDL.LU R39, [R1+0x204] ;  /* 0x0002040001277983 */ /* 0x000eee0000300800 */
[----:B------:R-:W-:Y:S01]  /*23660*/  @!P0 STG.E.U8 desc[UR14][R26.64], R4 ;  /* 0x000000041a008986 */ /* 0x000fe2000c10110e */
[----:B------:R-:W-:-:S02]  /*23670*/  ISETP.LT.OR P0, PT, R0, 0x2, !P2 ;  /* 0x000000020000780c */ /* 0x000fc40005701670 */
[----:B------:R-:W-:Y:S01]  /*23680*/  F2FP.SATFINITE.E5M2.F32.PACK_AB_MERGE_C R6, RZ, R6, RZ ;  /* 0x00000006ff06723e */ /* 0x000fe200048060ff */
[----:B------:R-:W-:Y:S01]  /*23690*/  FMUL R22, R22, UR20 ;  /* 0x0000001416167c20 */ /* 0x000fe20008400000 */
[----:B------:R-:W-:Y:S01]  /*236a0*/  F2FP.SATFINITE.E5M2.F32.PACK_AB_MERGE_C R7, RZ, R7, RZ ;  /* 0x00000007ff07723e */ /* 0x000fe200048060ff */
[----:B------:R-:W4:Y:S08]  /*236b0*/  LDL.LU R35, [R1+0x208] ;  /* 0x0002080001237983 */ /* 0x000f300000300800 */
[----:B------:R1:W-:Y:S01]  /*236c0*/  @!P0 STG.E.U8 desc[UR14][R26.64+0x1], R5 ;  /* 0x000001051a008986 */ /* 0x0003e2000c10110e */
[----:B------:R-:W-:-:S02]  /*236d0*/  ISETP.LT.OR P0, PT, R0, 0x9, !P2 ;  /* 0x000000090000780c */ /* 0x000fc40005701670 */
[----:B------:R-:W-:Y:S01]  /*236e0*/  F2FP.SATFINITE.E5M2.F32.PACK_AB_MERGE_C R8, RZ, R8, RZ ;  /* 0x00000008ff08723e */ /* 0x000fe200048060ff */
[----:B------:R-:W-:Y:S01]  /*236f0*/  @!P1 STG.E.U8 desc[UR14][R24.64+0x8], R6 ;  /* 0x0000080618009986 */ /* 0x000fe2000c10110e */
[----:B------:R-:W-:-:S03]  /*23700*/  ISETP.LT.OR P1, PT, R0, 0xa, !P2 ;  /* 0x0000000a0000780c */ /* 0x000fc60005721670 */
[----:B------:R-:W-:Y:S01]  /*23710*/  @!P5 STG.E.U8 desc[UR14][R24.64+0x9], R7 ;  /* 0x000009071800d986 */ /* 0x000fe2000c10110e */
[C---:B------:R-:W-:Y:S02]  /*23720*/  ISETP.LT.OR P5, PT, R0.reuse, 0x11, !P3 ;  /* 0x000000110000780c */ /* 0x040fe40005fa1670 */
[----:B------:R-:W-:Y:S01]  /*23730*/  F2FP.SATFINITE.E5M2.F32.PACK_AB_MERGE_C R9, RZ, R9, RZ ;  /* 0x00000009ff09723e */ /* 0x000fe200048060ff */
[----:B------:R-:W-:Y:S01]  /*23740*/  FMUL R23, R23, UR20 ;  /* 0x0000001417177c20 */ /* 0x000fe20008400000 */
[----:B------:R-:W-:Y:S01]  /*23750*/  F2FP.SATFINITE.E5M2.F32.PACK_AB_MERGE_C R10, RZ, R10, RZ ;  /* 0x0000000aff0a723e */ /* 0x000fe200048060ff */
[----:B------:R-:W-:Y:S01]  /*23760*/  @!P0 STG.E.U8 desc[UR14][R26.64+0x8], R8 ;  /* 0x000008081a008986 */ /* 0x000fe2000c10110e */
[C---:B------:R-:W-:Y:S02]  /*23770*/  ISETP.LT.OR P0, PT, R0.reuse, 0x12, !P3 ;  /* 0x000000120000780c */ /* 0x040fe40005f01670 */
[----:B------:R-:W-:Y:S01]  /*23780*/  F2FP.SATFINITE.E5M2.F32.PACK_AB_MERGE_C R11, RZ, R11, RZ ;  /* 0x0000000bff0b723e */ /* 0x000fe200048060ff */
[----:B------:R-:W-:Y:S01]  /*23790*/  @!P1 STG.E.U8 desc[UR14][R26.64+0x9], R9 ;  /* 0x000009091a009986 */ /* 0x000fe2000c10110e */
[----:B------:R-:W-:-:S03]  /*237a0*/  ISETP.LT.OR P1, PT, R0, 0x11, !P2 ;  /* 0x000000110000780c */ /* 0x000fc60005721670 */
[----:B------:R-:W-:Y:S01]  /*237b0*/  @!P5 STG.E.U8 desc[UR14][R24.64+0x10], R10 ;  /* 0x0000100a1800d986 */ /* 0x000fe2000c10110e */
[C---:B------:R-:W-:Y:S02]  /*237c0*/  ISETP.LT.OR P5, PT, R0.reuse, 0x12, !P2 ;  /* 0x000000120000780c */ /* 0x040fe400057a1670 */
[----:B------:R-:W-:Y:S01]  /*237d0*/  F2FP.SATFINITE.E5M2.F32.PACK_AB_MERGE_C R12, RZ, R12, RZ ;  /* 0x0000000cff0c723e */ /* 0x000fe200048060ff */
[----:B------:R-:W3:Y:S04]  /*237e0*/  LDL.LU R33, [R1+0x20c] ;  /* 0x00020c0001217983 */ /* 0x000ee80000300800 */
[----:B------:R-:W-:Y:S01]  /*237f0*/  @!P0 STG.E.U8 desc[UR14][R24.64+0x11], R11 ;  /* 0x0000110b18008986 */ /* 0x000fe2000c10110e */
[----:B------:R-:W-:Y:S02]  /*23800*/  ISETP.LT.OR P0, PT, R0, 0x19, !P3 ;  /* 0x000000190000780c */ /* 0x000fe40005f01670 */
[----:B------:R-:W-:-:S02]  /*23810*/  F2FP.SATFINITE.E5M2.F32.PACK_AB_MERGE_C R13, RZ, R13, RZ ;  /* 0x0000000dff0d723e */ /* 0x000fc400048060ff */
[----:B------:R-:W-:Y:S01]  /*23820*/  F2FP.SATFINITE.E5M2.F32.PACK_AB_MERGE_C R14, RZ, R14, RZ ;  /* 0x0000000eff0e723e */ /* 0x000fe200048060ff */
[----:B------:R-:W-:Y:S01]  /*23830*/  @!P1 STG.E.U8 desc[UR14][R26.64+0x10], R12 ;  /* 0x0000100c1a009986 */ /* 0x000fe2000c10110e */
[----:B------:R-:W-:-:S03]  /*23840*/  ISETP.LT.OR P1, PT, R0, 0x1a, !P3 ;  /* 0x0000001a0000780c */ /* 0x000fc60005f21670 */
[----:B------:R-:W-:Y:S01]  /*23850*/  @!P5 STG.E.U8 desc[UR14][R26.64+0x11], R13 ;  /* 0x0000110d1a00d986 */ /* 0x000fe2000c10110e */
[----:B------:R-:W-:-:S03]  /*23860*/  ISETP.LT.OR P5, PT, R0, 0x19, !P2 ;  /* 0x000000190000780c */ /* 0x000fc600057a1670 */
[----:B------:R-:W-:Y:S01]  /*23870*/  @!P0 STG.E.U8 desc[UR14][R24.64+0x18], R14 ;  /* 0x0000180e18008986 */ /* 0x000fe2000c10110e */
[C---:B------:R-:W-:Y:S02]  /*23880*/  ISETP.LT.OR P0, PT, R0.reuse, 0x1a, !P2 ;  /* 0x0000001a0000780c */ /* 0x040fe40005701670 */
[----:B------:R-:W-:Y:S01]  /*23890*/  F2FP.SATFINITE.E5M2.F32.PACK_AB_MERGE_C R15, RZ, R15, RZ ;  /* 0x0000000fff0f723e */ /* 0x000fe200048060ff */
[----:B------:R-:W3:Y:S01]  /*238a0*/  LDL.LU R32, [R1+0x210] ;  /* 0x0002100001207983 */ /* 0x000ee20000300800 */
[----:B------:R-:W-:Y:S02]  /*238b0*/  F2FP.SATFINITE.E5M2.F32.PACK_AB_MERGE_C R16, RZ, R16, RZ ;  /* 0x00000010ff10723e */ /* 0x000fe400048060ff */
[----:B------:R-:W-:Y:S01]  /*238c0*/  F2FP.SATFINITE.E5M2.F32.PACK_AB_MERGE_C R17, RZ, R17, RZ ;  /* 0x00000011ff11723e */ /* 0x000fe200048060ff */
[----:B------:R-:W-:Y:S01]  /*238d0*/  @!P1 STG.E.U8 desc[UR14][R24.64+0x19], R15 ;  /* 0x0000190f18009986 */ /* 0x000fe2000c10110e */
[----:B------:R-:W-:-:S03]  /*238e0*/  ISETP.LT.OR P1, PT, R0, 0x21, !P3 ;  /* 0x000000210000780c */ /* 0x000fc60005f21670 */
[----:B------:R-:W-:Y:S01]  /*238f0*/  @!P5 STG.E.U8 desc[UR14][R26.64+0x18], R16 ;  /* 0x000018101a00d986 */ /* 0x000fe2000c10110e */
[----:B------:R-:W-:-:S03]  /*23900*/  ISETP.LT.OR P5, PT, R0, 0x22, !P3 ;  /* 0x000000220000780c */ /* 0x000fc60005fa1670 */
[----:B------:R-:W-:Y:S01]  /*23910*/  @!P0 STG.E.U8 desc[UR14][R26.64+0x19], R17 ;  /* 0x000019111a008986 */ /* 0x000fe2000c10110e */
[----:B------:R-:W-:Y:S02]  /*23920*/  ISETP.LT.OR P0, PT, R0, 0x21, !P2 ;  /* 0x000000210000780c */ /* 0x000fe40005701670 */
[----:B------:R-:W-:Y:S01]  /*23930*/  F2FP.SATFINITE.E5M2.F32.PACK_AB_MERGE_C R18, RZ, R18, RZ ;  /* 0x00000012ff12723e */ /* 0x000fe200048060ff */
[----:B------:R-:W-:Y:S01]  /*23940*/  FMUL R152, R152, UR20 ;  /* 0x0000001498987c20 */ /* 0x000fe20008400000 */
[----:B------:R-:W-:Y:S01]  /*23950*/  F2FP.SATFINITE.E5M2.F32.PACK_AB_MERGE_C R19, RZ, R19, RZ ;  /* 0x00000013ff13723e */ /* 0x000fe200048060ff */
[----:B------:R-:W-:Y:S01]  /*23960*/  FMUL R153, R153, UR20 ;  /* 0x0000001499997c20 */ /* 0x000fe20008400000 */
        /* <DEDUP_REMOVED lines=24> */
[C---:B------:R-:W-:Y:S02]  /*23af0*/  ISETP.LT.OR P1, PT, R0.reuse, 0x32, !P3 ;  /* 0x000000320000780c */ /* 0x040fe40005f21670 */
[C---:B------:R-:W-:Y:S01]  /*23b00*/  ISETP.LT.OR P6, PT, R0.reuse, 0x32, !P2 ;  /* 0x000000320000780c */ /* 0x040fe200057c1670 */
[----:B------:R-:W-:Y:S01]  /*23b10*/  @!P5 STG.E.U8 desc[UR14][R26.64+0x29], R153 ;  /* 0x000029991a00d986 */ /* 0x000fe2000c10110e */
[----:B------:R-:W-:-:S03]  /*23b20*/  ISETP.LT.OR P5, PT, R0, 0x31, !P2 ;  /* 0x000000310000780c */ /* 0x000fc600057a1670 */
[----:B------:R-:W-:Y:S01]  /*23b30*/  @!P0 STG.E.U8 desc[UR14][R24.64+0x30], R154 ;  /* 0x0000309a18008986 */ /* 0x000fe2000c10110e */
[----:B------:R-:W-:Y:S01]  /*23b40*/  ISETP.LT.OR P0, PT, R0, 0x39, !P3 ;  /* 0x000000390000780c */ /* 0x000fe20005f01670 */
[----:B------:R-:W-:Y:S01]  /*23b50*/  FMUL R158, R158, UR20 ;  /* 0x000000149e9e7c20 */ /* 0x000fe20008400000 */
[----:B------:R-:W-:Y:S01]  /*23b60*/  F2FP.SATFINITE.E5M2.F32.PACK_AB_MERGE_C R155, RZ, R155, RZ ;  /* 0x0000009bff9b723e */ /* 0x000fe200048060ff */
[----:B------:R-:W-:Y:S01]  /*23b70*/  FMUL R159, R159, UR20 ;  /* 0x000000149f9f7c20 */ /* 0x000fe20008400000 */
        /* <DEDUP_REMOVED lines=36> */
[----:B0-----:R-:W-:Y:S01]  /*23dc0*/  F2FP.SATFINITE.E5M2.F32.PACK_AB_MERGE_C R3, RZ, R166, RZ ;  /* 0x000000a6ff03723e */ /* 0x001fe200048060ff */
[----:B------:R-:W-:Y:S01]  /*23dd0*/  @!P1 STG.E.U8 desc[UR14][R24.64+0x41], R163 ;  /* 0x000041a318009986 */ /* 0x000fe2000c10110e */
[----:B------:R-:W-:-:S03]  /*23de0*/  ISETP.LT.OR P1, PT, R0, 0x4a, !P3 ;  /* 0x0000004a0000780c */ /* 0x000fc60005f21670 */
[----:B------:R-:W-:Y:S01]  /*23df0*/  @!P5 STG.E.U8 desc[UR14][R26.64+0x40], R164 ;  /* 0x000040a41a00d986 */ /* 0x000fe2000c10110e */
[----:B------:R-:W-:-:S03]  /*23e00*/  ISETP.LT.OR P5, PT, R0, 0x49, !P2 ;  /* 0x000000490000780c */ /* 0x000fc600057a1670 */
[----:B------:R-:W-:Y:S01]  /*23e10*/  @!P6 STG.E.U8 desc[UR14][R26.64+0x41], R165 ;  /* 0x000041a51a00e986 */ /* 0x000fe2000c10110e */
[----:B------:R-:W-:-:S03]  /*23e20*/  ISETP.LT.OR P6, PT, R0, 0x4a, !P2 ;  /* 0x0000004a0000780c */ /* 0x000fc600057c1670 */
[----:B------:R0:W-:Y:S01]  /*23e30*/  @!P0 STG.E.U8 desc[UR14][R24.64+0x48], R3 ;  /* 0x0000480318008986 */ /* 0x0001e2000c10110e */
[----:B------:R-:W-:Y:S01]  /*23e40*/  ISETP.LT.OR P0, PT, R0, 0x51, !P3 ;  /* 0x000000510000780c */ /* 0x000fe20005f01670 */
[----:B------:R-:W-:Y:S01]  /*23e50*/  FMUL R170, R170, UR20 ;  /* 0x00000014aaaa7c20 */ /* 0x000fe20008400000 */
[----:B------:R-:W-:Y:S01]  /*23e60*/  F2FP.SATFINITE.E5M2.F32.PACK_AB_MERGE_C R167, RZ, R167, RZ ;  /* 0x000000a7ffa7723e */ /* 0x000fe200048060ff */
[----:B------:R-:W-:Y:S01]  /*23e70*/  FMUL R171, R171, UR20 ;  /* 0x00000014abab7c20 */ /* 0x000fe20008400000 */
[----:B-1----:R-:W-:Y:S01]  /*23e80*/  F2FP.SATFINITE.E5M2.F32.PACK_AB_MERGE_C R5, RZ, R168, RZ ;  /* 0x000000a8ff05723e */ /* 0x002fe200048060ff */
[----:B------:R-:W-:Y:S01]  /*23e90*/  FMUL R172, R172, UR20 ;  /* 0x00000014acac7c20 */ /* 0x000fe20008400000 */
[----:B------:R-:W-:Y:S01]  /*23ea0*/  F2FP.SATFINITE.E5M2.F32.PACK_AB_MERGE_C R169, RZ, R169, RZ ;  /* 0x000000a9ffa9723e */ /* 0x000fe200048060ff */
[----:B------:R-:W-:Y:S01]  /*23eb0*/  @!P1 STG.E.U8 desc[UR14][R24.64+0x49], R167 ;  /* 0x000049a718009986 */ /* 0x000fe2000c10110e */
[----:B0-----:R-:W-:-:S03]  /*23ec0*/  F2FP.SATFINITE.E5M2.F32.PACK_AB_MERGE_C R3, RZ, R170, RZ ;  /* 0x000000aaff03723e */ /* 0x001fc600048060ff */
[----:B------:R0:W-:Y:S01]  /*23ed0*/  @!P5 STG.E.U8 desc[UR14][R26.64+0x48], R5 ;  /* 0x000048051a00d986 */ /* 0x0001e2000c10110e */
[C---:B------:R-:W-:Y:S02]  /*23ee0*/  ISETP.LT.OR P1, PT, R0.reuse, 0x52, !P3 ;  /* 0x000000520000780c */ /* 0x040fe40005f21670 */
[C---:B------:R-:W-:Y:S01]  /*23ef0*/  ISETP.LT.OR P5, PT, R0.reuse, 0x51, !P2 ;  /* 0x000000510000780c */ /* 0x040fe200057a1670 */
[----:B------:R-:W-:Y:S01]  /*23f00*/  @!P6 STG.E.U8 desc[UR14][R26.64+0x49], R169 ;  /* 0x000049a91a00e986 */ /* 0x000fe2000c10110e */
[----:B------:R-:W-:-:S03]  /*23f10*/  ISETP.LT.OR P6, PT, R0, 0x52, !P2 ;  /* 0x000000520000780c */ /* 0x000fc600057c1670 */
[----:B------:R1:W-:Y:S01]  /*23f20*/  @!P0 STG.E.U8 desc[UR14][R24.64+0x50], R3 ;  /* 0x0000500318008986 */ /* 0x0003e2000c10110e */
[----:B------:R-:W-:Y:S01]  /*23f30*/  ISETP.LT.OR P0, PT, R0, 0x59, !P3 ;  /* 0x000000590000780c */ /* 0x000fe20005f01670 */
[----:B------:R-:W-:Y:S01]  /*23f40*/  FMUL R173, R173, UR20 ;  /* 0x00000014adad7c20 */ /* 0x000fe20008400000 */
[----:B------:R-:W-:Y:S01]  /*23f50*/  FMUL R174, R174, UR20 ;  /* 0x00000014aeae7c20 */ /* 0x000fe20008400000 */
[----:B------:R-:W-:Y:S01]  /*23f60*/  F2FP.SATFINITE.E5M2.F32.PACK_AB_MERGE_C R171, RZ, R171, RZ ;  /* 0x000000abffab723e */ /* 0x000fe200048060ff */
[----:B------:R-:W-:Y:S01]  /*23f70*/  FMUL R175, R175, UR20 ;  /* 0x00000014afaf7c20 */ /* 0x000fe20008400000 */
[----:B0-----:R-:W-:Y:S01]  /*23f80*/  F2FP.SATFINITE.E5M2.F32.PACK_AB_MERGE_C R5, RZ, R172, RZ ;  /* 0x000000acff05723e */ /* 0x001fe200048060ff */
[----:B------:R-:W-:Y:S01]  /*23f90*/  FMUL R176, R176, UR20 ;  /* 0x00000014b0b07c20 */ /* 0x000fe20008400000 */
[----:B------:R-:W-:Y:S01]  /*23fa0*/  F2FP.SATFINITE.E5M2.F32.PACK_AB_MERGE_C R173, RZ, R173, RZ ;  /* 0x000000adffad723e */ /* 0x000fe200048060ff */
[----:B------:R-:W-:Y:S01]  /*23fb0*/  @!P1 STG.E.U8 desc[UR14][R24.64+0x51], R171 ;  /* 0x000051ab18009986 */ /* 0x000fe2000c10110e */
[----:B-1----:R-:W-:-:S03]  /*23fc0*/  F2FP.SATFINITE.E5M2.F32.PACK_AB_MERGE_C R3, RZ, R174, RZ ;  /* 0x000000aeff03723e */ /* 0x002fc600048060ff */
        /* <DEDUP_REMOVED lines=220> */
[----:B------:R-:W3:Y:S01]  /*24d90*/  LDL.LU R38, [R1+0x214] ;  /* 0x0002140001267983 */ /* 0x000ee20000300800 */
[----:B------:R-:W-:Y:S02]  /*24da0*/  F2FP.SATFINITE.E5M2.F32.PACK_AB_MERGE_C R229, RZ, R229, RZ ;  /* 0x000000e5ffe5723e */ /* 0x000fe400048060ff */
[----:B-1----:R-:W-:Y:S01]  /*24db0*/  F2FP.SATFINITE.E5M2.F32.PACK_AB_MERGE_C R3, RZ, R230, RZ ;  /* 0x000000e6ff03723e */ /* 0x002fe200048060ff */
[----:B------:R-:W-:Y:S01]  /*24dc0*/  @!P1 STG.E.U8 desc[UR14][R24.64+0xc1], R227 ;  /* 0x0000c1e318009986 */ /* 0x000fe2000c10110e */
[----:B------:R-:W-:-:S03]  /*24dd0*/  ISETP.LT.OR P1, PT, R0, 0xca, !P3 ;  /* 0x000000ca0000780c */ /* 0x000fc60005f21670 */
[----:B------:R0:W-:Y:S01]  /*24de0*/  @!P5 STG.E.U8 desc[UR14][R26.64+0xc0], R5 ;  /* 0x0000c0051a00d986 */ /* 0x0001e2000c10110e */
[----:B------:R-:W-:-:S03]  /*24df0*/  ISETP.LT.OR P5, PT, R0, 0xc9, !P2 ;  /* 0x000000c90000780c */ /* 0x000fc600057a1670 */
[----:B------:R-:W-:Y:S01]  /*24e00*/  @!P6 STG.E.U8 desc[UR14][R26.64+0xc1], R229 ;  /* 0x0000c1e51a00e986 */ /* 0x000fe2000c10110e */
[----:B------:R-:W-:-:S03]  /*24e10*/  ISETP.LT.OR P6, PT, R0, 0xca, !P2 ;  /* 0x000000ca0000780c */ /* 0x000fc600057c1670 */
[----:B------:R3:W-:Y:S01]  /*24e20*/  @!P0 STG.E.U8 desc[UR14][R24.64+0xc8], R3 ;  /* 0x0000c80318008986 */ /* 0x0007e2000c10110e */
[----:B------:R-:W-:Y:S01]  /*24e30*/  ISETP.LT.OR P0, PT, R0, 0xd1, !P3 ;  /* 0x000000d10000780c */ /* 0x000fe20005f01670 */
[----:B------:R-:W-:Y:S01]  /*24e40*/  FMUL R232, R232, UR20 ;  /* 0x00000014e8e87c20 */ /* 0x000fe20008400000 */
[----:B------:R-:W-:Y:S01]  /*24e50*/  FMUL R233, R233, UR20 ;  /* 0x00000014e9e97c20 */ /* 0x000fe20008400000 */
[----:B------:R-:W3:Y:S01]  /*24e60*/  LDL.LU R37, [R1+0x218] ;  /* 0x0002180001257983 */ /* 0x000ee20000300800 */
[----:B------:R-:W-:Y:S01]  /*24e70*/  FMUL R234, R234, UR20 ;  /* 0x00000014eaea7c20 */ /* 0x000fe20008400000 */
[----:B------:R-:W-:Y:S02]  /*24e80*/  F2FP.SATFINITE.E5M2.F32.PACK_AB_MERGE_C R231, RZ, R231, RZ ;  /* 0x000000e7ffe7723e */ /* 0x000fe400048060ff */
[----:B------:R-:W3:Y:S01]  /*24e90*/  LDL.LU R36, [R1+0x21c] ;  /* 0x00021c0001247983 */ /* 0x000ee20000300800 */
[----:B0-----:R-:W-:Y:S01]  /*24ea0*/  F2FP.SATFINITE.E5M2.F32.PACK_AB_MERGE_C R5, RZ, R232, RZ ;  /* 0x000000e8ff05723e */ /* 0x001fe200048060ff */
[----:B--2---:R-:W-:Y:S01]  /*24eb0*/  FMUL R2, R40, UR20 ;  /* 0x0000001428027c20 */ /* 0x004fe20008400000 */
[----:B------:R-:W-:Y:S01]  /*24ec0*/  F2FP.SATFINITE.E5M2.F32.PACK_AB_MERGE_C R233, RZ, R233, RZ ;  /* 0x000000e9ffe9723e */ /* 0x000fe200048060ff */
[----:B----4-:R-:W-:Y:S01]  /*24ed0*/  FMUL R4, R35, UR20 ;  /* 0x0000001423047c20 */ /* 0x010fe20008400000 */
[----:B------:R-:W-:Y:S01]  /*24ee0*/  F2FP.SATFINITE.E5M2.F32.PACK_AB_MERGE_C R7, RZ, R234, RZ ;  /* 0x000000eaff07723e */ /* 0x000fe200048060ff */
[----:B------:R-:W2:Y:S01]  /*24ef0*/  LDL.LU R35, [R1+0x220] ;  /* 0x0002200001237983 */ /* 0x000ea20000300800 */
[----:B------:R-:W-:Y:S01]  /*24f00*/  FMUL R235, R235, UR20 ;  /* 0x00000014ebeb7c20 */ /* 0x000fe20008400000 */
[----:B------:R-:W-:Y:S01]  /*24f10*/  FMUL R236, R236, UR20 ;  /* 0x00000014ecec7c20 */ /* 0x000fe20008400000 */
[----:B---3--:R-:W-:Y:S01]  /*24f20*/  FMUL R3, R39, UR20 ;  /* 0x0000001427037c20 */ /* 0x008fe20008400000 */
[----:B------:R-:W-:Y:S01]  /*24f30*/  @!P1 STG.E.U8 desc[UR14][R24.64+0xc9], R231 ;  /* 0x0000c9e718009986 */ /* 0x000fe2000c10110e */
[C---:B------:R-:W-:Y:S01]  /*24f40*/  ISETP.LT.OR P1, PT, R0.reuse, 0xd2, !P3 ;  /* 0x000000d20000780c */ /* 0x040fe20005f21670 */
[----:B------:R-:W-:Y:S01]  /*24f50*/  FMUL R237, R237, UR20 ;  /* 0x00000014eded7c20 */ /* 0x000fe20008400000 */
[----:B------:R-:W-:Y:S01]  /*24f60*/  F2FP.SATFINITE.E5M2.F32.PACK_AB_MERGE_C R235, RZ, R235, RZ ;  /* 0x000000ebffeb723e */ /* 0x000fe200048060ff */
[----:B------:R0:W-:Y:S01]  /*24f70*/  @!P5 STG.E.U8 desc[UR14][R26.64+0xc8], R5 ;  /* 0x0000c8051a00d986 */ /* 0x0001e2000c10110e */
[----:B------:R-:W-:-:S02]  /*24f80*/  ISETP.LT.OR P5, PT, R0, 0xd1, !P2 ;  /* 0x000000d10000780c */ /* 0x000fc400057a1670 */
[----:B------:R-:W-:Y:S01]  /*24f90*/  F2FP.SATFINITE.E5M2.F32.PACK_AB_MERGE_C R9, RZ, R236, RZ ;  /* 0x000000ecff09723e */ /* 0x000fe200048060ff */
[----:B------:R-:W-:Y:S01]  /*24fa0*/  @!P6 STG.E.U8 desc[UR14][R26.64+0xc9], R233 ;  /* 0x0000c9e91a00e986 */ /* 0x000fe2000c10110e */
[C---:B------:R-:W-:Y:S02]  /*24fb0*/  ISETP.LT.OR P6, PT, R0.reuse, 0xd2, !P2 ;  /* 0x000000d20000780c */ /* 0x040fe400057c1670 */
[----:B------:R-:W-:Y:S01]  /*24fc0*/  F2FP.SATFINITE.E5M2.F32.PACK_AB_MERGE_C R237, RZ, R237, RZ ;  /* 0x000000edffed723e */ /* 0x000fe200048060ff */
[----:B------:R1:W-:Y:S01]  /*24fd0*/  @!P0 STG.E.U8 desc[UR14][R24.64+0xd0], R7 ;  /* 0x0000d00718008986 */ /* 0x0003e2000c10110e */
[C---:B------:R-:W-:Y:S01]  /*24fe0*/  ISETP.LT.OR P0, PT, R0.reuse, 0xd9, !P3 ;  /* 0x000000d90000780c */ /* 0x040fe20005f01670 */
[----:B0-----:R-:W-:Y:S02]  /*24ff0*/  FMUL R5, R33, UR20 ;  /* 0x0000001421057c20 */ /* 0x001fe40008400000 */
[----:B------:R-:W-:Y:S01]  /*25000*/  @!P1 STG.E.U8 desc[UR14][R24.64+0xd1], R235 ;  /* 0x0000d1eb18009986 */ /* 0x000fe2000c10110e */
[----:B------:R-:W-:-:S03]  /*25010*/  ISETP.LT.OR P1, PT, R0, 0xda, !P3 ;  /* 0x000000da0000780c */ /* 0x000fc60005f21670 */
[----:B------:R-:W3:Y:S01]  /*25020*/  LDL.LU R33, [R1+0x224] ;  /* 0x0002240001217983 */ /* 0x000ee20000300800 */
[----:B-1----:R-:W-:Y:S01]  /*25030*/  F2FP.SATFINITE.E5M2.F32.PACK_AB_MERGE_C R7, RZ, R2, RZ ;  /* 0x00000002ff07723e */ /* 0x002fe200048060ff */
[----:B------:R-:W-:Y:S02]  /*25040*/  FMUL R2, R32, UR20 ;  /* 0x0000001420027c20 */ /* 0x000fe40008400000 */
[----:B------:R-:W4:Y:S04]  /*25050*/  LDL.LU R40, [R1+0x228] ;  /* 0x0002280001287983 */ /* 0x000f280000300800 */
[----:B------:R-:W4:Y:S04]  /*25060*/  LDL.LU R32, [R1+0x22c] ;  /* 0x00022c0001207983 */ /* 0x000f280000300800 */
[----:B------:R-:W4:Y:S01]  /*25070*/  LDL.LU R39, [R1+0x230] ;  /* 0x0002300001277983 */ /* 0x000f220000300800 */
[----:B------:R-:W-:-:S03]  /*25080*/  F2FP.SATFINITE.E5M2.F32.PACK_AB_MERGE_C R11, RZ, R4, RZ ;  /* 0x00000004ff0b723e */ /* 0x000fc600048060ff */
[----:B------:R0:W-:Y:S01]  /*25090*/  @!P5 STG.E.U8 desc[UR14][R26.64+0xd0], R9 ;  /* 0x0000d0091a00d986 */ /* 0x0001e2000c10110e */
[C---:B------:R-:W-:Y:S02]  /*250a0*/  ISETP.LT.OR P5, PT, R0.reuse, 0xd9, !P2 ;  /* 0x000000d90000780c */ /* 0x040fe400057a1670 */
[----:B------:R-:W-:Y:S01]  /*250b0*/  F2FP.SATFINITE.E5M2.F32.PACK_AB_MERGE_C R13, RZ, R5, RZ ;  /* 0x00000005ff0d723e */ /* 0x000fe200048060ff */
[----:B------:R-:W-:Y:S01]  /*250c0*/  @!P6 STG.E.U8 desc[UR14][R26.64+0xd1], R237 ;  /* 0x0000d1ed1a00e986 */ /* 0x000fe2000c10110e */
[----:B------:R-:W-:Y:S02]  /*250d0*/  ISETP.LT.OR P6, PT, R0, 0xda, !P2 ;  /* 0x000000da0000780c */ /* 0x000fe400057c1670 */
[----:B0-----:R-:W-:Y:S01]  /*250e0*/  F2FP.SATFINITE.E5M2.F32.PACK_AB_MERGE_C R9, RZ, R3, RZ ;  /* 0x00000003ff09723e */ /* 0x001fe200048060ff */
[----:B------:R0:W-:Y:S04]  /*250f0*/  @!P0 STG.E.U8 desc[UR14][R24.64+0xd8], R7 ;  /* 0x0000d80718008986 */ /* 0x0001e8000c10110e */
[----:B------:R1:W-:Y:S01]  /*25100*/  @!P1 STG.E.U8 desc[UR14][R24.64+0xd9], R9 ;  /* 0x0000d90918009986 */ /* 0x0003e2000c10110e */
[----:B0-----:R-:W-:-:S03]  /*25110*/  F2FP.SATFINITE.E5M2.F32.PACK_AB_MERGE_C R7, RZ, R2, RZ ;  /* 0x00000002ff07723e */ /* 0x001fc600048060ff */
[----:B------:R0:W-:Y:S01]  /*25120*/  @!P5 STG.E.U8 desc[UR14][R26.64+0xd8], R11 ;  /* 0x0000d80b1a00d986 */ /* 0x0001e2000c10110e */
[----:B------:R-:W-:-:S03]  /*25130*/  FMUL R3, R38, UR20 ;  /* 0x0000001426037c20 */ /* 0x000fc60008400000 */
[----:B------:R-:W4:Y:S02]  /*25140*/  LDL.LU R38, [R1+0x234] ;  /* 0x0002340001267983 */ /* 0x000f240000300800 */
[----:B-1----:R-:W-:Y:S01]  /*25150*/  F2FP.SATFINITE.E5M2.F32.PACK_AB_MERGE_C R9, RZ, R3, RZ ;  /* 0x00000003ff09723e */ /* 0x002fe200048060ff */
[----:B------:R-:W-:Y:S02]  /*25160*/  FMUL R4, R37, UR20 ;  /* 0x0000001425047c20 */ /* 0x000fe40008400000 */
[----:B------:R-:W4:Y:S01]  /*25170*/  LDL.LU R37, [R1+0x238] ;  /* 0x0002380001257983 */ /* 0x000f220000300800 */
[----:B------:R-:W-:-:S03]  /*25180*/  FMUL R5, R36, UR20 ;  /* 0x0000001424057c20 */ /* 0x000fc60008400000 */
[----:B------:R-:W4:Y:S01]  /*25190*/  LDL.LU R36, [R1+0x23c] ;  /* 0x00023c0001247983 */ /* 0x000f220000300800 */
[----:B--2---:R-:W-:-:S03]  /*251a0*/  FMUL R2, R35, UR20 ;  /* 0x0000001423027c20 */ /* 0x004fc60008400000 */
[----:B------:R-:W2:Y:S01]  /*251b0*/  LDL.LU R35, [R1+0x240] ;  /* 0x0002400001237983 */ /* 0x000ea20000300800 */
[----:B0-----:R-:W-:Y:S01]  /*251c0*/  F2FP.SATFINITE.E5M2.F32.PACK_AB_MERGE_C R11, RZ, R4, RZ ;  /* 0x00000004ff0b723e */ /* 0x001fe200048060ff */
[----:B---3--:R-:W-:Y:S02]  /*251d0*/  FMUL R3, R33, UR20 ;  /* 0x0000001421037c20 */ /* 0x008fe40008400000 */
[----:B------:R-:W3:Y:S01]  /*251e0*/  LDL.LU R33, [R1+0x244] ;  /* 0x0002440001217983 */ /* 0x000ee20000300800 */
[----:B----4-:R-:W-:-:S03]  /*251f0*/  FMUL R4, R32, UR20 ;  /* 0x0000001420047c20 */ /* 0x010fc60008400000 */
[----:B------:R-:W4:Y:S04]  /*25200*/  LDL.LU R32, [R1+0x248] ;  /* 0x0002480001207983 */ /* 0x000f280000300800 */
[----:B------:R0:W-:Y:S01]  /*25210*/  @!P6 STG.E.U8 desc[UR14][R26.64+0xd9], R13 ;  /* 0x0000d90d1a00e986 */ /* 0x0001e2000c10110e */
[C---:B------:R-:W-:Y:S02]  /*25220*/  ISETP.LT.OR P6, PT, R0.reuse, 0xe2, !P3 ;  /* 0x000000e20000780c */ /* 0x040fe40005fc1670 */
[C---:B------:R-:W-:Y:S02]  /*25230*/  ISETP.LT.OR P5, PT, R0.reuse, 0xe1, !P3 ;  /* 0x000000e10000780c */ /* 0x040fe40005fa1670 */
[C---:B------:R-:W-:Y:S02]  /*25240*/  ISETP.LT.OR P0, PT, R0.reuse, 0xe1, !P2 ;  /* 0x000000e10000780c */ /* 0x040fe40005701670 */
[----:B------:R-:W-:-:S02]  /*25250*/  ISETP.LT.OR P1, PT, R0, 0xe2, !P2 ;  /* 0x000000e20000780c */ /* 0x000fc40005721670 */
[----:B------:R-:W-:-:S05]  /*25260*/  F2FP.SATFINITE.E5M2.F32.PACK_AB_MERGE_C R5, RZ, R5, RZ ;  /* 0x00000005ff05723e */ /* 0x000fca00048060ff */
[----:B------:R-:W-:Y:S01]  /*25270*/  @!P6 STG.E.U8 desc[UR14][R24.64+0xe1], R9 ;  /* 0x0000e1091800e986 */ /* 0x000fe2000c10110e */
[----:B------:R-:W-:Y:S02]  /*25280*/  ISETP.LT.OR P6, PT, R0, 0xe9, !P3 ;  /* 0x000000e90000780c */ /* 0x000fe40005fc1670 */
[----:B0-----:R-:W-:Y:S01]  /*25290*/  F2FP.SATFINITE.E5M2.F32.PACK_AB_MERGE_C R13, RZ, R2, RZ ;  /* 0x00000002ff0d723e */ /* 0x001fe200048060ff */
[----:B------:R-:W-:Y:S01]  /*252a0*/  FMUL R2, R40, UR20 ;  /* 0x0000001428027c20 */ /* 0x000fe20008400000 */
[----:B------:R0:W-:Y:S01]  /*252b0*/  @!P5 STG.E.U8 desc[UR14][R24.64+0xe0], R7 ;  /* 0x0000e0071800d986 */ /* 0x0001e2000c10110e */
[----:B------:R-:W-:-:S03]  /*252c0*/  ISETP.LT.OR P5, PT, R0, 0xea, !P2 ;  /* 0x000000ea0000780c */ /* 0x000fc600057a1670 */
[----:B------:R-:W-:Y:S01]  /*252d0*/  @!P0 STG.E.U8 desc[UR14][R26.64+0xe0], R11 ;  /* 0x0000e00b1a008986 */ /* 0x000fe2000c10110e */
[----:B------:R-:W-:-:S03]  /*252e0*/  ISETP.LT.OR P0, PT, R0, 0xea, !P3 ;  /* 0x000000ea0000780c */ /* 0x000fc60005f01670 */
[----:B------:R1:W-:Y:S01]  /*252f0*/  @!P1 STG.E.U8 desc[UR14][R26.64+0xe1], R5 ;  /* 0x0000e1051a009986 */ /* 0x0003e2000c10110e */
[----:B------:R-:W-:-:S03]  /*25300*/  ISETP.LT.OR P1, PT, R0, 0xe9, !P2 ;  /* 0x000000e90000780c */ /* 0x000fc60005721670 */
[----:B------:R-:W4:Y:S01]  /*25310*/  LDL.LU R40, [R1+0x24c] ;  /* 0x00024c0001287983 */ /* 0x000f220000300800 */
[----:B0-----:R-:W-:-:S03]  /*25320*/  F2FP.SATFINITE.E5M2.F32.PACK_AB_MERGE_C R7, RZ, R3, RZ ;  /* 0x00000003ff07723e */ /* 0x001fc600048060ff */
[----:B------:R-:W-:Y:S01]  /*25330*/  @!P6 STG.E.U8 desc[UR14][R24.64+0xe8], R13 ;  /* 0x0000e80d1800e986 */ /* 0x000fe2000c10110e */
[----:B-1----:R-:W-:Y:S01]  /*25340*/  F2FP.SATFINITE.E5M2.F32.PACK_AB_MERGE_C R5, RZ, R2, RZ ;  /* 0x00000002ff05723e */ /* 0x002fe200048060ff */
[----:B------:R-:W-:Y:S02]  /*25350*/  FMUL R2, R39, UR20 ;  /* 0x0000001427027c20 */ /* 0x000fe40008400000 */
[----:B------:R-:W4:Y:S01]  /*25360*/  LDL.LU R39, [R1+0x250] ;  /* 0x0002500001277983 */ /* 0x000f220000300800 */
[----:B------:R-:W-:Y:S02]  /*25370*/  ISETP.LT.OR P6, PT, R0, 0xf1, !P3 ;  /* 0x000000f10000780c */ /* 0x000fe40005fc1670 */
[----:B------:R-:W-:Y:S02]  /*25380*/  F2FP.SATFINITE.E5M2.F32.PACK_AB_MERGE_C R9, RZ, R4, RZ ;  /* 0x00000004ff09723e */ /* 0x000fe400048060ff */
[----:B------:R-:W-:Y:S01]  /*25390*/  F2FP.SATFINITE.E5M2.F32.PACK_AB_MERGE_C R11, RZ, R2, RZ ;  /* 0x00000002ff0b723e */ /* 0x000fe200048060ff */
[----:B------:R0:W-:Y:S04]  /*253a0*/  @!P0 STG.E.U8 desc[UR14][R24.64+0xe9], R7 ;  /* 0x0000e90718008986 */ /* 0x0001e8000c10110e */
[----:B------:R1:W-:Y:S04]  /*253b0*/  @!P5 STG.E.U8 desc[UR14][R26.64+0xe9], R9 ;  /* 0x0000e9091a00d986 */ /* 0x0003e8000c10110e */
[----:B------:R-:W-:Y:S04]  /*253c0*/  @!P1 STG.E.U8 desc[UR14][R26.64+0xe8], R5 ;  /* 0x0000e8051a009986 */ /* 0x000fe8000c10110e */
[----:B------:R2:W-:Y:S01]  /*253d0*/  @!P6 STG.E.U8 desc[UR14][R24.64+0xf0], R11 ;  /* 0x0000f00b1800e986 */ /* 0x0005e2000c10110e */
[----:B------:R-:W-:-:S03]  /*253e0*/  FMUL R3, R38, UR20 ;  /* 0x0000001426037c20 */ /* 0x000fc60008400000 */
[----:B------:R-:W4:Y:S02]  /*253f0*/  LDL.LU R38, [R1+0x254] ;  /* 0x0002540001267983 */ /* 0x000f240000300800 */
[----:B0-----:R-:W-:Y:S01]  /*25400*/  F2FP.SATFINITE.E5M2.F32.PACK_AB_MERGE_C R7, RZ, R3, RZ ;  /* 0x00000003ff07723e */ /* 0x001fe200048060ff */
[----:B------:R-:W-:Y:S02]  /*25410*/  FMUL R4, R37, UR20 ;  /* 0x0000001425047c20 */ /* 0x000fe40008400000 */
[----:B------:R-:W4:Y:S01]  /*25420*/  LDL.LU R37, [R1+0x258] ;  /* 0x0002580001257983 */ /* 0x000f220000300800 */
[----:B------:R-:W-:-:S03]  /*25430*/  FMUL R2, R36, UR20 ;  /* 0x0000001424027c20 */ /* 0x000fc60008400000 */
[----:B------:R-:W4:Y:S02]  /*25440*/  LDL.LU R36, [R1+0x25c] ;  /* 0x00025c0001247983 */ /* 0x000f240000300800 */
[----:B-1----:R-:W-:Y:S01]  /*25450*/  F2FP.SATFINITE.E5M2.F32.PACK_AB_MERGE_C R9, RZ, R2, RZ ;  /* 0x00000002ff09723e */ /* 0x002fe200048060ff */
[----:B--2---:R-:W-:Y:S02]  /*25460*/  FMUL R2, R35, UR20 ;  /* 0x0000001423027c20 */ /* 0x004fe40008400000 */
[----:B------:R-:W2:Y:S03]  /*25470*/  LDL.LU R35, [R1+0x260] ;  /* 0x0002600001237983 */ /* 0x000ea60000300800 */
[----:B------:R-:W-:Y:S01]  /*25480*/  F2FP.SATFINITE.E5M2.F32.PACK_AB_MERGE_C R11, RZ, R2, RZ ;  /* 0x00000002ff0b723e */ /* 0x000fe200048060ff */
[----:B---3--:R-:W-:Y:S02]  /*25490*/  FMUL R3, R33, UR20 ;  /* 0x0000001421037c20 */ /* 0x008fe40008400000 */
[----:B------:R-:W3:Y:S01]  /*254a0*/  LDL.LU R33, [R1+0x264] ;  /* 0x0002640001217983 */ /* 0x000ee20000300800 */
[----:B----4-:R-:W-:-:S03]  /*254b0*/  FMUL R2, R32, UR20 ;  /* 0x0000001420027c20 */ /* 0x010fc60008400000 */
[----:B------:R-:W4:Y:S01]  /*254c0*/  LDL.LU R32, [R1+0x268] ;  /* 0x0002680001207983 */ /* 0x000f220000300800 */
[C---:B------:R-:W-:Y:S02]  /*254d0*/  ISETP.LT.OR P0, PT, R0.reuse, 0xf2, !P3 ;  /* 0x000000f20000780c */ /* 0x040fe40005f01670 */
[C---:B------:R-:W-:Y:S02]  /*254e0*/  ISETP.LT.OR P5, PT, R0.reuse, 0xf2, !P2 ;  /* 0x000000f20000780c */ /* 0x040fe400057a1670 */
[C---:B------:R-:W-:Y:S02]  /*254f0*/  ISETP.LT.OR P1, PT, R0.reuse, 0xf1, !P2 ;  /* 0x000000f10000780c */ /* 0x040fe40005721670 */
[----:B------:R-:W-:Y:S02]  /*25500*/  ISETP.LT.OR P6, PT, R0, 0xf9, !P3 ;  /* 0x000000f90000780c */ /* 0x000fe40005fc1670 */
[----:B------:R-:W-:Y:S02]  /*25510*/  F2FP.SATFINITE.E5M2.F32.PACK_AB_MERGE_C R13, RZ, R3, RZ ;  /* 0x00000003ff0d723e */ /* 0x000fe400048060ff */
[----:B------:R-:W-:-:S03]  /*25520*/  F2FP.SATFINITE.E5M2.F32.PACK_AB_MERGE_C R5, RZ, R4, RZ ;  /* 0x00000004ff05723e */ /* 0x000fc600048060ff */
[----:B------:R0:W-:Y:S01]  /*25530*/  @!P0 STG.E.U8 desc[UR14][R24.64+0xf1], R7 ;  /* 0x0000f10718008986 */ /* 0x0001e2000c10110e */
[----:B------:R-:W-:-:S03]  /*25540*/  ISETP.LT.OR P3, PT, R0, 0xfa, !P3 ;  /* 0x000000fa0000780c */ /* 0x000fc60005f61670 */
[----:B------:R1:W-:Y:S01]  /*25550*/  @!P5 STG.E.U8 desc[UR14][R26.64+0xf1], R9 ;  /* 0x0000f1091a00d986 */ /* 0x0003e2000c10110e */
[----:B------:R-:W-:Y:S02]  /*25560*/  ISETP.LT.OR P5, PT, R0, 0xf9, !P2 ;  /* 0x000000f90000780c */ /* 0x000fe400057a1670 */
[----:B0-----:R-:W-:Y:S01]  /*25570*/  F2FP.SATFINITE.E5M2.F32.PACK_AB_MERGE_C R7, RZ, R2, RZ ;  /* 0x00000002ff07723e */ /* 0x001fe200048060ff */
[----:B------:R-:W-:Y:S01]  /*25580*/  @!P1 STG.E.U8 desc[UR14][R26.64+0xf0], R5 ;  /* 0x0000f0051a009986 */ /* 0x000fe2000c10110e */
[----:B------:R-:W-:-:S03]  /*25590*/  FMUL R2, R40, UR20 ;  /* 0x0000001428027c20 */ /* 0x000fc60008400000 */
[----:B------:R-:W4:Y:S01]  /*255a0*/  LDL.LU R40, [R1+0x26c] ;  /* 0x00026c0001287983 */ /* 0x000f220000300800 */
[----:B------:R-:W-:-:S03]  /*255b0*/  FMUL R3, R39, UR20 ;  /* 0x0000001427037c20 */ /* 0x000fc60008400000 */
[----:B------:R-:W4:Y:S01]  /*255c0*/  LDL.LU R39, [R1+0x270] ;  /* 0x0002700001277983 */ /* 0x000f220000300800 */
[----:B-1----:R-:W-:-:S03]  /*255d0*/  F2FP.SATFINITE.E5M2.F32.PACK_AB_MERGE_C R9, RZ, R2, RZ ;  /* 0x00000002ff09723e */ /* 0x002fc600048060ff */
        /* <DEDUP_REMOVED lines=17> */
[----:B------:R-:W4:Y:S01]  /*256f0*/  LDL.LU R32, [R1+0x288] ;  /* 0x0002880001207983 */ /* 0x000f220000300800 */
[----:B------:R-:W-:Y:S02]  /*25700*/  ISETP.GE.AND P1, PT, R34, 0x81, PT ;  /* 0x000000812200780c */ /* 0x000fe40003f26270 */
[C---:B------:R-:W-:Y:S02]  /*25710*/  ISETP.LT.OR P2, PT, R0.reuse, 0xfa, !P2 ;  /* 0x000000fa0000780c */ /* 0x040fe40005741670 */
[C---:B------:R-:W-:Y:S02]  /*25720*/  ISETP.LT.OR P6, PT, R0.reuse, 0x1, !P1 ;  /* 0x000000010000780c */ /* 0x040fe40004fc1670 */
[----:B------:R-:W-:Y:S02]  /*25730*/  ISETP.LT.OR P3, PT, R0, 0x2, !P1 ;  /* 0x000000020000780c */ /* 0x000fe40004f61670 */
[----:B------:R-:W-:-:S07]  /*25740*/  ISETP.GE.AND P0, PT, R34, 0x89, PT ;  /* 0x000000892200780c */ /* 0x000fce0003f06270 */
[----:B------:R0:W-:Y:S04]  /*25750*/  @!P2 STG.E.U8 desc[UR14][R26.64+0xf9], R9 ;  /* 0x0000f9091a00a986 */ /* 0x0001e8000c10110e */
[----:B------:R-:W-:Y:S01]  /*25760*/  @!P6 STG.E.U8 desc[UR14][R30.64], R11 ;  /* 0x0000000b1e00e986 */ /* 0x000fe2000c10110e */
[C---:B------:R-:W-:Y:S02]  /*25770*/  ISETP.LT.OR P6, PT, R0.reuse, 0x2, !P0 ;  /* 0x000000020000780c */ /* 0x040fe400047c1670 */
[C---:B------:R-:W-:Y:S01]  /*25780*/  ISETP.LT.OR P5, PT, R0.reuse, 0x1, !P0 ;  /* 0x000000010000780c */ /* 0x040fe200047a1670 */
[----:B------:R1:W-:Y:S01]  /*25790*/  @!P3 STG.E.U8 desc[UR14][R30.64+0x1], R13 ;  /* 0x0000010d1e00b986 */ /* 0x0003e2000c10110e */
[----:B------:R-:W-:Y:S02]  /*257a0*/  ISETP.LT.OR P2, PT, R0, 0xa, !P1 ;  /* 0x0000000a0000780c */ /* 0x000fe40004f41670 */
[----:B0-----:R-:W-:Y:S01]  /*257b0*/  F2FP.SATFINITE.E5M2.F32.PACK_AB_MERGE_C R9, RZ, R3, RZ ;  /* 0x00000003ff09723e */ /* 0x001fe200048060ff */
[----:B------:R-:W-:-:S02]  /*257c0*/  FMUL R3, R40, UR20 ;  /* 0x0000001428037c20 */ /* 0x000fc40008400000 */
[----:B------:R-:W4:Y:S01]  /*257d0*/  LDL.LU R40, [R1+0x28c] ;  /* 0x00028c0001287983 */ /* 0x000f220000300800 */
[----:B-1----:R-:W-:Y:S02]  /*257e0*/  F2FP.SATFINITE.E5M2.F32.PACK_AB_MERGE_C R13, RZ, R2, RZ ;  /* 0x00000002ff0d723e */ /* 0x002fe400048060ff */
[C---:B------:R-:W-:Y:S01]  /*257f0*/  ISETP.LT.OR P3, PT, R0.reuse, 0x9, !P1 ;  /* 0x000000090000780c */ /* 0x040fe20004f61670 */
[----:B------:R0:W-:Y:S01]  /*25800*/  @!P6 STG.E.U8 desc[UR14][R28.64+0x1], R7 ;  /* 0x000001071c00e986 */ /* 0x0001e2000c10110e */
[----:B------:R-:W-:Y:S01]  /*25810*/  F2FP.SATFINITE.E5M2.F32.PACK_AB_MERGE_C R5, RZ, R5, RZ ;  /* 0x00000005ff05723e */ /* 0x000fe200048060ff */
[----:B------:R-:W-:Y:S02]  /*25820*/  FMUL R2, R39, UR20 ;  /* 0x0000001427027c20 */ /* 0x000fe40008400000 */
[----:B------:R-:W4:Y:S01]  /*25830*/  LDL.LU R39, [R1+0x290] ;  /* 0x0002900001277983 */ /* 0x000f220000300800 */
[----:B------:R-:W-:Y:S02]  /*25840*/  F2FP.SATFINITE.E5M2.F32.PACK_AB_MERGE_C R11, RZ, R4, RZ ;  /* 0x00000004ff0b723e */ /* 0x000fe400048060ff */
[----:B------:R-:W-:-:S02]  /*25850*/  ISETP.LT.OR P6, PT, R0, 0xa, !P0 ;  /* 0x0000000a0000780c */ /* 0x000fc400047c1670 */
[----:B0-----:R-:W-:Y:S01]  /*25860*/  F2FP.SATFINITE.E5M2.F32.PACK_AB_MERGE_C R7, RZ, R2, RZ ;  /* 0x00000002ff07723e */ /* 0x001fe200048060ff */
[----:B------:R0:W-:Y:S04]  /*25870*/  @!P5 STG.E.U8 desc[UR14][R28.64], R5 ;  /* 0x000000051c00d986 */ /* 0x0001e8000c10110e */
[----:B------:R-:W-:Y:S04]  /*25880*/  @!P2 STG.E.U8 desc[UR14][R30.64+0x9], R11 ;  /* 0x0000090b1e00a986 */ /* 0x000fe8000c10110e */
[----:B------:R1:W-:Y:S01]  /*25890*/  @!P3 STG.E.U8 desc[UR14][R30.64+0x8], R9 ;  /* 0x000008091e00b986 */ /* 0x0003e2000c10110e */
[----:B0-----:R-:W-:-:S05]  /*258a0*/  F2FP.SATFINITE.E5M2.F32.PACK_AB_MERGE_C R5, RZ, R3, RZ ;  /* 0x00000003ff05723e */ /* 0x001fca00048060ff */
[----:B------:R4:W-:Y:S01]  /*258b0*/  @!P6 STG.E.U8 desc[UR14][R28.64+0x9], R5 ;  /* 0x000009051c00e986 */ /* 0x0009e2000c10110e */
[----:B------:R-:W-:-:S03]  /*258c0*/  FMUL R4, R38, UR20 ;  /* 0x0000001426047c20 */ /* 0x000fc60008400000 */
[----:B------:R-:W4:Y:S02]  /*258d0*/  LDL.LU R38, [R1+0x294] ;  /* 0x0002940001267983 */ /* 0x000f240000300800 */
[----:B-1----:R-:W-:Y:S01]  /*258e0*/  F2FP.SATFINITE.E5M2.F32.PACK_AB_MERGE_C R9, RZ, R4, RZ ;  /* 0x00000004ff09723e */ /* 0x002fe200048060ff */
[----:B------:R-:W-:Y:S02]  /*258f0*/  FMUL R2, R37, UR20 ;  /* 0x0000001425027c20 */ /* 0x000fe40008400000 */
[----:B------:R-:W4:Y:S03]  /*25900*/  LDL.LU R37, [R1+0x298] ;  /* 0x0002980001257983 */ /* 0x000f260000300800 */
[----:B------:R-:W-:Y:S01]  /*25910*/  F2FP.SATFINITE.E5M2.F32.PACK_AB_MERGE_C R11, RZ, R2, RZ ;  /* 0x00000002ff0b723e */ /* 0x000fe200048060ff */
[----:B------:R-:W-:Y:S02]  /*25920*/  FMUL R2, R36, UR20 ;  /* 0x0000001424027c20 */ /* 0x000fe40008400000 */
[----:B------:R-:W4:Y:S01]  /*25930*/  LDL.LU R36, [R1+0x29c] ;  /* 0x00029c0001247983 */ /* 0x000f220000300800 */
[----:B--2---:R-:W-:-:S03]  /*25940*/  FMUL R3, R35, UR20 ;  /* 0x0000001423037c20 */ /* 0x004fc60008400000 */
[----:B------:R-:W2:Y:S01]  /*25950*/  LDL.LU R35, [R1+0x2a0] ;  /* 0x0002a00001237983 */ /* 0x000ea20000300800 */
[----:B---3--:R-:W-:-:S03]  /*25960*/  FMUL R4, R33, UR20 ;  /* 0x0000001421047c20 */ /* 0x008fc60008400000 */
[----:B------:R-:W3:Y:S01]  /*25970*/  LDL.LU R33, [R1+0x2a4] ;  /* 0x0002a40001217983 */ /* 0x000ee20000300800 */
[----:B----4-:R-:W-:-:S03]  /*25980*/  FMUL R5, R32, UR20 ;  /* 0x0000001420057c20 */ /* 0x010fc60008400000 */
[----:B------:R-:W4:Y:S01]  /*25990*/  LDL.LU R32, [R1+0x2a8] ;  /* 0x0002a80001207983 */ /* 0x000f220000300800 */
[C---:B------:R-:W-:Y:S02]  /*259a0*/  ISETP.LT.OR P5, PT, R0.reuse, 0x9, !P0 ;  /* 0x000000090000780c */ /* 0x040fe400047a1670 */
[C---:B------:R-:W-:Y:S02]  /*259b0*/  ISETP.LT.OR P3, PT, R0.reuse, 0x11, !P1 ;  /* 0x000000110000780c */ /* 0x040fe40004f61670 */
[C---:B------:R-:W-:Y:S02]  /*259c0*/  ISETP.LT.OR P2, PT, R0.reuse, 0x12, !P1 ;  /* 0x000000120000780c */ /* 0x040fe40004f41670 */
[----:B------:R-:W-:-:S07]  /*259d0*/  ISETP.LT.OR P6, PT, R0, 0x12, !P0 ;  /* 0x000000120000780c */ /* 0x000fce00047c1670 */
[----:B------:R-:W-:Y:S01]  /*259e0*/  @!P5 STG.E.U8 desc[UR14][R28.64+0x8], R13 ;  /* 0x0000080d1c00d986 */ /* 0x000fe2000c10110e */
[----:B------:R-:W-:-:S03]  /*259f0*/  ISETP.LT.OR P5, PT, R0, 0x11, !P0 ;  /* 0x000000110000780c */ /* 0x000fc600047a1670 */
[----:B------:R0:W-:Y:S01]  /*25a00*/  @!P3 STG.E.U8 desc[UR14][R30.64+0x10], R7 ;  /* 0x000010071e00b986 */ /* 0x0001e2000c10110e */
[----:B------:R-:W-:-:S03]  /*25a10*/  ISETP.LT.OR P3, PT, R0, 0x19, !P1 ;  /* 0x000000190000780c */ /* 0x000fc60004f61670 */
[----:B------:R1:W-:Y:S01]  /*25a20*/  @!P2 STG.E.U8 desc[UR14][R30.64+0x11], R9 ;  /* 0x000011091e00a986 */ /* 0x0003e2000c10110e */
[----:B------:R-:W-:Y:S02]  /*25a30*/  ISETP.LT.OR P2, PT, R0, 0x1a, !P1 ;  /* 0x0000001a0000780c */ /* 0x000fe40004f41670 */
[----:B0-----:R-:W-:Y:S01]  /*25a40*/  F2FP.SATFINITE.E5M2.F32.PACK_AB_MERGE_C R7, RZ, R2, RZ ;  /* 0x00000002ff07723e */ /* 0x001fe200048060ff */
[----:B------:R-:W-:Y:S01]  /*25a50*/  FMUL R2, R40, UR20 ;  /* 0x0000001428027c20 */ /* 0x000fe20008400000 */
[----:B-1----:R-:W-:Y:S01]  /*25a60*/  F2FP.SATFINITE.E5M2.F32.PACK_AB_MERGE_C R9, RZ, R3, RZ ;  /* 0x00000003ff09723e */ /* 0x002fe200048060ff */
[----:B------:R-:W4:Y:S01]  /*25a70*/  LDL.LU R40, [R1+0x2ac] ;  /* 0x0002ac0001287983 */ /* 0x000f220000300800 */
[----:B------:R-:W-:-:S03]  /*25a80*/  F2FP.SATFINITE.E5M2.F32.PACK_AB_MERGE_C R13, RZ, R4, RZ ;  /* 0x00000004ff0d723e */ /* 0x000fc600048060ff */
[----:B------:R0:W-:Y:S01]  /*25a90*/  @!P6 STG.E.U8 desc[UR14][R28.64+0x11], R7 ;  /* 0x000011071c00e986 */ /* 0x0001e2000c10110e */
[----:B------:R-:W-:Y:S01]  /*25aa0*/  ISETP.LT.OR P6, PT, R0, 0x1a, !P0 ;  /* 0x0000001a0000780c */ /* 0x000fe200047c1670 */
[----:B------:R-:W-:Y:S02]  /*25ab0*/  FMUL R3, R39, UR20 ;  /* 0x0000001427037c20 */ /* 0x000fe40008400000 */
[----:B------:R-:W4:Y:S01]  /*25ac0*/  LDL.LU R39, [R1+0x2b0] ;  /* 0x0002b00001277983 */ /* 0x000f220000300800 */
[----:B0-----:R-:W-:-:S03]  /*25ad0*/  F2FP.SATFINITE.E5M2.F32.PACK_AB_MERGE_C R7, RZ, R2, RZ ;  /* 0x00000002ff07723e */ /* 0x001fc600048060ff */
[----:B------:R-:W-:Y:S04]  /*25ae0*/  @!P5 STG.E.U8 desc[UR14][R28.64+0x10], R11 ;  /* 0x0000100b1c00d986 */ /* 0x000fe8000c10110e */
[----:B------:R0:W-:Y:S04]  /*25af0*/  @!P3 STG.E.U8 desc[UR14][R30.64+0x18], R9 ;  /* 0x000018091e00b986 */ /* 0x0001e8000c10110e */
[----:B------:R1:W-:Y:S01]  /*25b00*/  @!P2 STG.E.U8 desc[UR14][R30.64+0x19], R13 ;  /* 0x0000190d1e00a986 */ /* 0x0003e2000c10110e */
[----:B0-----:R-:W-:-:S03]  /*25b10*/  F2FP.SATFINITE.E5M2.F32.PACK_AB_MERGE_C R9, RZ, R3, RZ ;  /* 0x00000003ff09723e */ /* 0x001fc600048060ff */
[----:B------:R0:W-:Y:S01]  /*25b20*/  @!P6 STG.E.U8 desc[UR14][R28.64+0x19], R7 ;  /* 0x000019071c00e986 */ /* 0x0001e2000c10110e */
[----:B------:R-:W-:-:S03]  /*25b30*/  FMUL R4, R38, UR20 ;  /* 0x0000001426047c20 */ /* 0x000fc60008400000 */
[----:B------:R-:W4:Y:S02]  /*25b40*/  LDL.LU R38, [R1+0x2b4] ;  /* 0x0002b40001267983 */ /* 0x000f240000300800 */
[----:B------:R-:W-:Y:S01]  /*25b50*/  F2FP.SATFINITE.E5M2.F32.PACK_AB_MERGE_C R11, RZ, R4, RZ ;  /* 0x00000004ff0b723e */ /* 0x000fe200048060ff */
[----:B------:R-:W-:Y:S02]  /*25b60*/  FMUL R2, R37, UR20 ;  /* 0x0000001425027c20 */ /* 0x000fe40008400000 */
[----:B------:R-:W4:Y:S03]  /*25b70*/  LDL.LU R37, [R1+0x2b8] ;  /* 0x0002b80001257983 */ /* 0x000f260000300800 */
[----:B-1----:R-:W-:Y:S01]  /*25b80*/  F2FP.SATFINITE.E5M2.F32.PACK_AB_MERGE_C R13, RZ, R2, RZ ;  /* 0x00000002ff0d723e */ /* 0x002fe200048060ff */
[----:B------:R-:W-:Y:S02]  /*25b90*/  FMUL R3, R36, UR20 ;  /* 0x0000001424037c20 */ /* 0x000fe40008400000 */
[----:B------:R-:W4:Y:S01]  /*25ba0*/  LDL.LU R36, [R1+0x2bc] ;  /* 0x0002bc0001247983 */ /* 0x000f220000300800 */
[----:B--2---:R-:W-:-:S03]  /*25bb0*/  FMUL R2, R35, UR20 ;  /* 0x0000001423027c20 */ /* 0x004fc60008400000 */
[----:B------:R-:W2:Y:S02]  /*25bc0*/  LDL.LU R35, [R1+0x2c0] ;  /* 0x0002c00001237983 */ /* 0x000ea40000300800 */
[----:B0-----:R-:W-:Y:S01]  /*25bd0*/  F2FP.SATFINITE.E5M2.F32.PACK_AB_MERGE_C R7, RZ, R2, RZ ;  /* 0x00000002ff07723e */ /* 0x001fe200048060ff */
[----:B---3--:R-:W-:Y:S02]  /*25be0*/  FMUL R4, R33, UR20 ;  /* 0x0000001421047c20 */ /* 0x008fe40008400000 */
[----:B------:R-:W3:Y:S01]  /*25bf0*/  LDL.LU R33, [R1+0x2c4] ;  /* 0x0002c40001217983 */ /* 0x000ee20000300800 */
[----:B----4-:R-:W-:-:S03]  /*25c00*/  FMUL R2, R32, UR20 ;  /* 0x0000001420027c20 */ /* 0x010fc60008400000 */
[----:B------:R-:W4:Y:S01]  /*25c10*/  LDL.LU R32, [R1+0x2c8] ;  /* 0x0002c80001207983 */ /* 0x000f220000300800 */
[C---:B------:R-:W-:Y:S02]  /*25c20*/  ISETP.LT.OR P5, PT, R0.reuse, 0x19, !P0 ;  /* 0x000000190000780c */ /* 0x040fe400047a1670 */
[C---:B------:R-:W-:Y:S02]  /*25c30*/  ISETP.LT.OR P3, PT, R0.reuse, 0x21, !P1 ;  /* 0x000000210000780c */ /* 0x040fe40004f61670 */
[C---:B------:R-:W-:Y:S02]  /*25c40*/  ISETP.LT.OR P2, PT, R0.reuse, 0x22, !P1 ;  /* 0x000000220000780c */ /* 0x040fe40004f41670 */
[----:B------:R-:W-:Y:S02]  /*25c50*/  F2FP.SATFINITE.E5M2.F32.PACK_AB_MERGE_C R5, RZ, R5, RZ ;  /* 0x00000005ff05723e */ /* 0x000fe400048060ff */
[----:B------:R-:W-:-:S05]  /*25c60*/  ISETP.LT.OR P6, PT, R0, 0x22, !P0 ;  /* 0x000000220000780c */ /* 0x000fca00047c1670 */
[----:B------:R0:W-:Y:S01]  /*25c70*/  @!P5 STG.E.U8 desc[UR14][R28.64+0x18], R5 ;  /* 0x000018051c00d986 */ /* 0x0001e2000c10110e */
[----:B------:R-:W-:-:S03]  /*25c80*/  ISETP.LT.OR P5, PT, R0, 0x21, !P0 ;  /* 0x000000210000780c */ /* 0x000fc600047a1670 */
[----:B------:R-:W-:Y:S01]  /*25c90*/  @!P3 STG.E.U8 desc[UR14][R30.64+0x20], R9 ;  /* 0x000020091e00b986 */ /* 0x000fe2000c10110e */
[----:B------:R-:W-:-:S03]  /*25ca0*/  ISETP.LT.OR P3, PT, R0, 0x29, !P1 ;  /* 0x000000290000780c */ /* 0x000fc60004f61670 */
[----:B------:R1:W-:Y:S01]  /*25cb0*/  @!P2 STG.E.U8 desc[UR14][R30.64+0x21], R11 ;  /* 0x0000210b1e00a986 */ /* 0x0003e2000c10110e */
[----:B------:R-:W-:Y:S02]  /*25cc0*/  ISETP.LT.OR P2, PT, R0, 0x2a, !P1 ;  /* 0x0000002a0000780c */ /* 0x000fe40004f41670 */
[----:B0-----:R-:W-:Y:S02]  /*25cd0*/  F2FP.SATFINITE.E5M2.F32.PACK_AB_MERGE_C R5, RZ, R3, RZ ;  /* 0x00000003ff05723e */ /* 0x001fe400048060ff */
[----:B-1----:R-:W-:Y:S01]  /*25ce0*/  F2FP.SATFINITE.E5M2.F32.PACK_AB_MERGE_C R11, RZ, R2, RZ ;  /* 0x00000002ff0b723e */ /* 0x002fe200048060ff */
[----:B------:R-:W-:Y:S02]  /*25cf0*/  FMUL R2, R40, UR20 ;  /* 0x0000001428027c20 */ /* 0x000fe40008400000 */
[----:B------:R-:W4:Y:S01]  /*25d00*/  LDL.LU R40, [R1+0x2cc] ;  /* 0x0002cc0001287983 */ /* 0x000f220000300800 */
[----:B------:R-:W-:-:S03]  /*25d10*/  F2FP.SATFINITE.E5M2.F32.PACK_AB_MERGE_C R9, RZ, R4, RZ ;  /* 0x00000004ff09723e */ /* 0x000fc600048060ff */
[----:B------:R-:W-:Y:S01]  /*25d20*/  @!P6 STG.E.U8 desc[UR14][R28.64+0x21], R5 ;  /* 0x000021051c00e986 */ /* 0x000fe2000c10110e */
[----:B------:R-:W-:-:S03]  /*25d30*/  FMUL R3, R39, UR20 ;  /* 0x0000001427037c20 */ /* 0x000fc60008400000 */
[----:B------:R-:W4:Y:S01]  /*25d40*/  LDL.LU R39, [R1+0x2d0] ;  /* 0x0002d00001277983 */ /* 0x000f220000300800 */
[----:B------:R-:W-:-:S03]  /*25d50*/  ISETP.LT.OR P6, PT, R0, 0x2a, !P0 ;  /* 0x0000002a0000780c */ /* 0x000fc600047c1670 */
[----:B------:R-:W-:Y:S04]  /*25d60*/  @!P5 STG.E.U8 desc[UR14][R28.64+0x20], R13 ;  /* 0x0000200d1c00d986 */ /* 0x000fe8000c10110e */
[----:B------:R0:W-:Y:S04]  /*25d70*/  @!P3 STG.E.U8 desc[UR14][R30.64+0x28], R7 ;  /* 0x000028071e00b986 */ /* 0x0001e8000c10110e */
[----:B------:R1:W-:Y:S01]  /*25d80*/  @!P2 STG.E.U8 desc[UR14][R30.64+0x29], R9 ;  /* 0x000029091e00a986 */ /* 0x0003e2000c10110e */
[----:B0-----:R-:W-:Y:S02]  /*25d90*/  F2FP.SATFINITE.E5M2.F32.PACK_AB_MERGE_C R7, RZ, R2, RZ ;  /* 0x00000002ff07723e */ /* 0x001fe400048060ff */
[----:B-1----:R-:W-:-:S03]  /*25da0*/  F2FP.SATFINITE.E5M2.F32.PACK_AB_MERGE_C R9, RZ, R3, RZ ;  /* 0x00000003ff09723e */ /* 0x002fc600048060ff */
[----:B------:R0:W-:Y:S01]  /*25db0*/  @!P6 STG.E.U8 desc[UR14][R28.64+0x29], R7 ;  /* 0x000029071c00e986 */ /* 0x0001e2000c10110e */
[----:B------:R-:W-:-:S03]  /*25dc0*/  FMUL R4, R38, UR20 ;  /* 0x0000001426047c20 */ /* 0x000fc60008400000 */
[----:B------:R-:W4:Y:S02]  /*25dd0*/  LDL.LU R38, [R1+0x2d4] ;  /* 0x0002d40001267983 */ /* 0x000f240000300800 */
[----:B------:R-:W-:Y:S01]  /*25de0*/  F2FP.SATFINITE.E5M2.F32.PACK_AB_MERGE_C R13, RZ, R4, RZ ;  /* 0x00000004ff0d723e */ /* 0x000fe200048060ff */
        /* <DEDUP_REMOVED lines=21> */
[----:B------:R-:W-:Y:S02]  /*25f40*/  F2FP.SATFINITE.E5M2.F32.PACK_AB_MERGE_C R5, RZ, R5, RZ ;  /* 0x00000005ff05723e */ /* 0x000fe400048060ff */
[----:B0-----:R-:W-:Y:S02]  /*25f50*/  F2FP.SATFINITE.E5M2.F32.PACK_AB_MERGE_C R13, RZ, R2, RZ ;  /* 0x00000002ff0d723e */ /* 0x001fe400048060ff */
[----:B-1----:R-:W-:Y:S01]  /*25f60*/  F2FP.SATFINITE.E5M2.F32.PACK_AB_MERGE_C R9, RZ, R3, RZ ;  /* 0x00000003ff09723e */ /* 0x002fe200048060ff */
[----:B------:R-:W-:Y:S02]  /*25f70*/  FMUL R3, R40, UR20 ;  /* 0x0000001428037c20 */ /* 0x000fe40008400000 */
[----:B------:R-:W4:Y:S01]  /*25f80*/  LDL.LU R40, [R1+0x2ec] ;  /* 0x0002ec0001287983 */ /* 0x000f220000300800 */
[----:B------:R-:W-:Y:S01]  /*25f90*/  F2FP.SATFINITE.E5M2.F32.PACK_AB_MERGE_C R11, RZ, R4, RZ ;  /* 0x00000004ff0b723e */ /* 0x000fe200048060ff */
[----:B------:R-:W-:-:S02]  /*25fa0*/  FMUL R2, R39, UR20 ;  /* 0x0000001427027c20 */ /* 0x000fc40008400000 */
[----:B------:R-:W4:Y:S04]  /*25fb0*/  LDL.LU R39, [R1+0x2f0] ;  /* 0x0002f00001277983 */ /* 0x000f280000300800 */
[----:B------:R0:W-:Y:S01]  /*25fc0*/  @!P6 STG.E.U8 desc[UR14][R28.64+0x31], R7 ;  /* 0x000031071c00e986 */ /* 0x0001e2000c10110e */
[----:B------:R-:W-:-:S03]  /*25fd0*/  ISETP.LT.OR P6, PT, R0, 0x3a, !P0 ;  /* 0x0000003a0000780c */ /* 0x000fc600047c1670 */
[----:B------:R1:W-:Y:S01]  /*25fe0*/  @!P5 STG.E.U8 desc[UR14][R28.64+0x30], R5 ;  /* 0x000030051c00d986 */ /* 0x0003e2000c10110e */
[----:B0-----:R-:W-:-:S03]  /*25ff0*/  F2FP.SATFINITE.E5M2.F32.PACK_AB_MERGE_C R7, RZ, R2, RZ ;  /* 0x00000002ff07723e */ /* 0x001fc600048060ff */
[----:B------:R-:W-:Y:S01]  /*26000*/  @!P2 STG.E.U8 desc[UR14][R30.64+0x39], R11 ;  /* 0x0000390b1e00a986 */ /* 0x000fe2000c10110e */
[----:B-1----:R-:W-:-:S03]  /*26010*/  F2FP.SATFINITE.E5M2.F32.PACK_AB_MERGE_C R5, RZ, R3, RZ ;  /* 0x00000003ff05723e */ /* 0x002fc600048060ff */
[----:B------:R0:W-:Y:S04]  /*26020*/  @!P3 STG.E.U8 desc[UR14][R30.64+0x38], R9 ;  /* 0x000038091e00b986 */ /* 0x0001e8000c10110e */
[----:B------:R4:W-:Y:S01]  /*26030*/  @!P6 STG.E.U8 desc[UR14][R28.64+0x39], R5 ;  /* 0x000039051c00e986 */ /* 0x0009e2000c10110e */
[----:B------:R-:W-:-:S03]  /*26040*/  FMUL R4, R38, UR20 ;  /* 0x0000001426047c20 */ /* 0x000fc60008400000 */
[----:B------:R-:W4:Y:S02]  /*26050*/  LDL.LU R38, [R1+0x2f4] ;  /* 0x0002f40001267983 */ /* 0x000f240000300800 */
[----:B0-----:R-:W-:Y:S01]  /*26060*/  F2FP.SATFINITE.E5M2.F32.PACK_AB_MERGE_C R9, RZ, R4, RZ ;  /* 0x00000004ff09723e */ /* 0x001fe200048060ff */
        /* <DEDUP_REMOVED lines=26> */
[----:B------:R0:W-:Y:S01]  /*26210*/  @!P6 STG.E.U8 desc[UR14][R28.64+0x41], R7 ;  /* 0x000041071c00e986 */ /* 0x0001e2000c10110e */
[----:B------:R-:W-:-:S03]  /*26220*/  FMUL R3, R39, UR20 ;  /* 0x0000001427037c20 */ /* 0x000fc60008400000 */
[----:B------:R-:W4:Y:S01]  /*26230*/  LDL.LU R39, [R1+0x310] ;  /* 0x0003100001277983 */ /* 0x000f220000300800 */
[----:B------:R-:W-:Y:S02]  /*26240*/  ISETP.LT.OR P6, PT, R0, 0x4a, !P0 ;  /* 0x0000004a0000780c */ /* 0x000fe400047c1670 */
[----:B0-----:R-:W-:Y:S01]  /*26250*/  F2FP.SATFINITE.E5M2.F32.PACK_AB_MERGE_C R7, RZ, R2, RZ ;  /* 0x00000002ff07723e */ /* 0x001fe200048060ff */
        /* <DEDUP_REMOVED lines=155> */
[----:B------:R-:W-:Y:S01]  /*26c10*/  F2FP.SATFINITE.E5M2.F32.PACK_AB_MERGE_C R9, RZ, R4, RZ ;  /* 0x00000004ff09723e */ /* 0x000fe200048060ff */
[----:B------:R-:W-:-:S02]  /*26c20*/  FMUL R3, R39, UR20 ;  /* 0x0000001427037c20 */ /* 0x000fc40008400000 */
[----:B------:R-:W4:Y:S04]  /*26c30*/  LDL.LU R39, [R1+0x390] ;  /* 0x0003900001277983 */ /* 0x000f280000300800 */
[----:B------:R-:W-:Y:S04]  /*26c40*/  @!P6 STG.E.U8 desc[UR14][R28.64+0x81], R5 ;  /* 0x000081051c00e986 */ /* 0x000fe8000c10110e */
[----:B------:R-:W-:Y:S04]  /*26c50*/  @!P5 STG.E.U8 desc[UR14][R28.64+0x80], R13 ;  /* 0x0000800d1c00d986 */ /* 0x000fe8000c10110e */
[----:B------:R0:W-:Y:S04]  /*26c60*/  @!P3 STG.E.U8 desc[UR14][R30.64+0x88], R7 ;  /* 0x000088071e00b986 */ /* 0x0001e8000c10110e */
[----:B------:R1:W-:Y:S01]  /*26c70*/  @!P2 STG.E.U8 desc[UR14][R30.64+0x89], R9 ;  /* 0x000089091e00a986 */ /* 0x0003e2000c10110e */
[----:B0-----:R-:W-:-:S02]  /*26c80*/  F2FP.SATFINITE.E5M2.F32.PACK_AB_MERGE_C R7, RZ, R2, RZ ;  /* 0x00000002ff07723e */ /* 0x001fc400048060ff */
[----:B-1----:R-:W-:Y:S01]  /*26c90*/  F2FP.SATFINITE.E5M2.F32.PACK_AB_MERGE_C R9, RZ, R3, RZ ;  /* 0x00000003ff09723e */ /* 0x002fe200048060ff */
[----:B------:R-:W-:Y:S02]  /*26ca0*/  FMUL R4, R38, UR20 ;  /* 0x0000001426047c20 */ /* 0x000fe40008400000 */
[----:B------:R-:W4:Y:S03]  /*26cb0*/  LDL.LU R38, [R1+0x394] ;  /* 0x0003940001267983 */ /* 0x000f260000300800 */
[----:B------:R-:W-:Y:S01]  /*26cc0*/  F2FP.SATFINITE.E5M2.F32.PACK_AB_MERGE_C R13, RZ, R4, RZ ;  /* 0x00000004ff0d723e */ /* 0x000fe200048060ff */
[----:B------:R-:W-:Y:S02]  /*26cd0*/  FMUL R5, R37, UR20 ;  /* 0x0000001425057c20 */ /* 0x000fe40008400000 */
[----:B------:R-:W4:Y:S01]  /*26ce0*/  LDL.LU R37, [R1+0x398] ;  /* 0x0003980001257983 */ /* 0x000f220000300800 */
[----:B------:R-:W-:-:S03]  /*26cf0*/  FMUL R2, R36, UR20 ;  /* 0x0000001424027c20 */ /* 0x000fc60008400000 */
[----:B------:R-:W4:Y:S01]  /*26d00*/  LDL.LU R36, [R1+0x39c] ;  /* 0x00039c0001247983 */ /* 0x000f220000300800 */
[----:B--2---:R-:W-:-:S03]  /*26d10*/  FMUL R3, R35, UR20 ;  /* 0x0000001423037c20 */ /* 0x004fc60008400000 */
[----:B------:R-:W2:Y:S01]  /*26d20*/  LDL.LU R35, [R1+0x3a0] ;  /* 0x0003a00001237983 */ /* 0x000ea20000300800 */
        /* <DEDUP_REMOVED lines=9> */
[----:B------:R0:W-:Y:S01]  /*26dc0*/  @!P6 STG.E.U8 desc[UR14][R28.64+0x89], R7 ;  /* 0x000089071c00e986 */ /* 0x0001e2000c10110e */
[----:B------:R-:W-:-:S03]  /*26dd0*/  ISETP.LT.OR P6, PT, R0, 0x92, !P0 ;  /* 0x000000920000780c */ /* 0x000fc600047c1670 */
[----:B------:R-:W-:Y:S01]  /*26de0*/  @!P5 STG.E.U8 desc[UR14][R28.64+0x88], R11 ;  /* 0x0000880b1c00d986 */ /* 0x000fe2000c10110e */
[----:B------:R-:W-:-:S03]  /*26df0*/  ISETP.LT.OR P5, PT, R0, 0x91, !P0 ;  /* 0x000000910000780c */ /* 0x000fc600047a1670 */
[----:B------:R1:W-:Y:S01]  /*26e00*/  @!P3 STG.E.U8 desc[UR14][R30.64+0x90], R9 ;  /* 0x000090091e00b986 */ /* 0x0003e2000c10110e */
[C---:B------:R-:W-:Y:S02]  /*26e10*/  ISETP.LT.OR P3, PT, R0.reuse, 0x99, !P1 ;  /* 0x000000990000780c */ /* 0x040fe40004f61670 */
[----:B0-----:R-:W-:Y:S01]  /*26e20*/  F2FP.SATFINITE.E5M2.F32.PACK_AB_MERGE_C R7, RZ, R2, RZ ;  /* 0x00000002ff07723e */ /* 0x001fe200048060ff */
[----:B------:R-:W-:Y:S01]  /*26e30*/  @!P2 STG.E.U8 desc[UR14][R30.64+0x91], R13 ;  /* 0x0000910d1e00a986 */ /* 0x000fe2000c10110e */
[----:B------:R-:W-:Y:S02]  /*26e40*/  ISETP.LT.OR P2, PT, R0, 0x9a, !P1 ;  /* 0x0000009a0000780c */ /* 0x000fe40004f41670 */
        /* <DEDUP_REMOVED lines=86> */
[----:B------:R0:W-:Y:S01]  /*273b0*/  @!P6 STG.E.U8 desc[UR14][R28.64+0xb1], R7 ;  /* 0x0000b1071c00e986 */ /* 0x0001e2000c10110e */
[----:B------:R-:W-:-:S03]  /*273c0*/  ISETP.LT.OR P6, PT, R0, 0xba, !P0 ;  /* 0x000000ba0000780c */ /* 0x000fc600047c1670 */
[----:B------:R-:W4:Y:S04]  /*273d0*/  LDL.LU R39, [R1+0x3f0] ;  /* 0x0003f00001277983 */ /* 0x000f280000300800 */
        /* <DEDUP_REMOVED lines=33> */
[----:B------:R0:W-:Y:S01]  /*275f0*/  @!P6 STG.E.U8 desc[UR14][R28.64+0xc1], R7 ;  /* 0x0000c1071c00e986 */ /* 0x0001e2000c10110e */
[----:B------:R-:W-:-:S03]  /*27600*/  ISETP.LT.OR P6, PT, R0, 0xca, !P0 ;  /* 0x000000ca0000780c */ /* 0x000fc600047c1670 */
[----:B------:R-:W4:Y:S01]  /*27610*/  LDL.LU R40, [R1+0x40c] ;  /* 0x00040c0001287983 */ /* 0x000f220000300800 */
[----:B------:R-:W-:Y:S01]  /*27620*/  F2FP.SATFINITE.E5M2.F32.PACK_AB_MERGE_C R13, RZ, R4, RZ ;  /* 0x00000004ff0d723e */ /* 0x000fe200048060ff */
        /* <DEDUP_REMOVED lines=24> */
[C---:B------:R-:W-:Y:S01]  /*277b0*/  ISETP.LT.OR P3, PT, R0.reuse, 0xd1, !P1 ;  /* 0x000000d10000780c */ /* 0x040fe20004f61670 */
[----:B------:R-:W4:Y:S01]  /*277c0*/  LDL.LU R42, [R1+0x42c] ;  /* 0x00042c00012a7983 */ /* 0x000f220000300800 */
[C---:B------:R-:W-:Y:S02]  /*277d0*/  ISETP.LT.OR P2, PT, R0.reuse, 0xd2, !P1 ;  /* 0x000000d20000780c */ /* 0x040fe40004f41670 */
[----:B------:R-:W-:Y:S02]  /*277e0*/  ISETP.LT.OR P6, PT, R0, 0xd2, !P0 ;  /* 0x000000d20000780c */ /* 0x000fe400047c1670 */
[----:B------:R-:W-:-:S05]  /*277f0*/  F2FP.SATFINITE.E5M2.F32.PACK_AB_MERGE_C R5, RZ, R5, RZ ;  /* 0x00000005ff05723e */ /* 0x000fca00048060ff */
[----:B------:R0:W-:Y:S01]  /*27800*/  @!P5 STG.E.U8 desc[UR14][R28.64+0xc8], R5 ;  /* 0x0000c8051c00d986 */ /* 0x0001e2000c10110e */
[----:B------:R-:W-:-:S03]  /*27810*/  ISETP.LT.OR P5, PT, R0, 0xd1, !P0 ;  /* 0x000000d10000780c */ /* 0x000fc600047a1670 */
[----:B------:R-:W-:Y:S01]  /*27820*/  @!P3 STG.E.U8 desc[UR14][R30.64+0xd0], R9 ;  /* 0x0000d0091e00b986 */ /* 0x000fe2000c10110e */
[----:B------:R-:W-:-:S03]  /*27830*/  ISETP.LT.OR P3, PT, R0, 0xd9, !P1 ;  /* 0x000000d90000780c */ /* 0x000fc60004f61670 */
[----:B------:R1:W-:Y:S01]  /*27840*/  @!P2 STG.E.U8 desc[UR14][R30.64+0xd1], R11 ;  /* 0x0000d10b1e00a986 */ /* 0x0003e2000c10110e */
[----:B0-----:R-:W-:Y:S02]  /*27850*/  F2FP.SATFINITE.E5M2.F32.PACK_AB_MERGE_C R5, RZ, R3, RZ ;  /* 0x00000003ff05723e */ /* 0x001fe400048060ff */
[----:B------:R-:W-:-:S03]  /*27860*/  ISETP.LT.OR P2, PT, R0, 0xda, !P1 ;  /* 0x000000da0000780c */ /* 0x000fc60004f41670 */
[----:B------:R-:W-:Y:S01]  /*27870*/  @!P6 STG.E.U8 desc[UR14][R28.64+0xd1], R5 ;  /* 0x0000d1051c00e986 */ /* 0x000fe2000c10110e */
[----:B-1----:R-:W-:Y:S02]  /*27880*/  F2FP.SATFINITE.E5M2.F32.PACK_AB_MERGE_C R11, RZ, R2, RZ ;  /* 0x00000002ff0b723e */ /* 0x002fe400048060ff */
[----:B------:R-:W-:Y:S01]  /*27890*/  ISETP.LT.OR P6, PT, R0, 0xda, !P0 ;  /* 0x000000da0000780c */ /* 0x000fe200047c1670 */
[----:B------:R-:W-:Y:S02]  /*278a0*/  FMUL R2, R40, UR20 ;  /* 0x0000001428027c20 */ /* 0x000fe40008400000 */
[----:B------:R-:W4:Y:S01]  /*278b0*/  LDL.LU R40, [R1+0x430] ;  /* 0x0004300001287983 */ /* 0x000f220000300800 */
[----:B------:R-:W-:-:S03]  /*278c0*/  FMUL R3, R39, UR20 ;  /* 0x0000001427037c20 */ /* 0x000fc60008400000 */
[----:B------:R-:W4:Y:S01]  /*278d0*/  LDL.LU R39, [R1+0x434] ;  /* 0x0004340001277983 */ /* 0x000f220000300800 */
[----:B------:R-:W-:-:S03]  /*278e0*/  F2FP.SATFINITE.E5M2.F32.PACK_AB_MERGE_C R9, RZ, R4, RZ ;  /* 0x00000004ff09723e */ /* 0x000fc600048060ff */
        /* <DEDUP_REMOVED lines=13> */
[----:B--2---:R-:W-:Y:S01]  /*279c0*/  FMUL R3, R35, UR20 ;  /* 0x0000001423037c20 */ /* 0x004fe20008400000 */
[----:B0-----:R-:W-:Y:S02]  /*279d0*/  F2FP.SATFINITE.E5M2.F32.PACK_AB_MERGE_C R7, RZ, R2, RZ ;  /* 0x00000002ff07723e */ /* 0x001fe400048060ff */
        /* <DEDUP_REMOVED lines=15> */
[----:B------:R-:W-:Y:S02]  /*27ad0*/  F2FP.SATFINITE.E5M2.F32.PACK_AB_MERGE_C R5, RZ, R5, RZ ;  /* 0x00000005ff05723e */ /* 0x000fe400048060ff */
[----:B0-----:R-:W-:Y:S01]  /*27ae0*/  F2FP.SATFINITE.E5M2.F32.PACK_AB_MERGE_C R11, RZ, R4, RZ ;  /* 0x00000004ff0b723e */ /* 0x001fe200048060ff */
[----:B------:R0:W-:Y:S01]  /*27af0*/  @!P6 STG.E.U8 desc[UR14][R28.64+0xe1], R7 ;  /* 0x0000e1071c00e986 */ /* 0x0001e2000c10110e */
[C---:B------:R-:W-:Y:S02]  /*27b00*/  ISETP.LT.OR P6, PT, R0.reuse, 0xea, !P0 ;  /* 0x000000ea0000780c */ /* 0x040fe400047c1670 */
[----:B-1----:R-:W-:Y:S01]  /*27b10*/  F2FP.SATFINITE.E5M2.F32.PACK_AB_MERGE_C R9, RZ, R3, RZ ;  /* 0x00000003ff09723e */ /* 0x002fe200048060ff */
[----:B------:R1:W-:Y:S01]  /*27b20*/  @!P5 STG.E.U8 desc[UR14][R28.64+0xe0], R5 ;  /* 0x0000e0051c00d986 */ /* 0x0003e2000c10110e */
[----:B------:R-:W-:-:S03]  /*27b30*/  ISETP.LT.OR P5, PT, R0, 0xe9, !P0 ;  /* 0x000000e90000780c */ /* 0x000fc600047a1670 */
[----:B------:R-:W-:Y:S01]  /*27b40*/  @!P2 STG.E.U8 desc[UR14][R30.64+0xe9], R11 ;  /* 0x0000e90b1e00a986 */ /* 0x000fe2000c10110e */
[----:B------:R-:W-:Y:S01]  /*27b50*/  ISETP.LT.OR P2, PT, R0, 0xf2, !P1 ;  /* 0x000000f20000780c */ /* 0x000fe20004f41670 */
[----:B------:R-:W-:Y:S02]  /*27b60*/  FMUL R3, R42, UR20 ;  /* 0x000000142a037c20 */ /* 0x000fe40008400000 */
[----:B------:R1:W-:Y:S01]  /*27b70*/  @!P3 STG.E.U8 desc[UR14][R30.64+0xe8], R9 ;  /* 0x0000e8091e00b986 */ /* 0x0003e2000c10110e */
[----:B------:R-:W-:Y:S02]  /*27b80*/  ISETP.LT.OR P3, PT, R0, 0xf1, !P1 ;  /* 0x000000f10000780c */ /* 0x000fe40004f61670 */
[----:B------:R-:W-:Y:S01]  /*27b90*/  F2FP.SATFINITE.E5M2.F32.PACK_AB_MERGE_C R13, RZ, R2, RZ ;  /* 0x00000002ff0d723e */ /* 0x000fe200048060ff */
[----:B------:R-:W-:Y:S01]  /*27ba0*/  FMUL R4, R39, UR20 ;  /* 0x0000001427047c20 */ /* 0x000fe20008400000 */
[----:B------:R-:W-:Y:S01]  /*27bb0*/  FMUL R2, R40, UR20 ;  /* 0x0000001428027c20 */ /* 0x000fe20008400000 */
[----:B------:R-:W-:-:S03]  /*27bc0*/  F2FP.SATFINITE.E5M2.F32.PACK_AB_MERGE_C R3, RZ, R3, RZ ;  /* 0x00000003ff03723e */ /* 0x000fc600048060ff */
[----:B0-----:R-:W-:Y:S02]  /*27bd0*/  F2FP.SATFINITE.E5M2.F32.PACK_AB_MERGE_C R7, RZ, R4, RZ ;  /* 0x00000004ff07723e */ /* 0x001fe400048060ff */
[----:B-1----:R-:W-:Y:S01]  /*27be0*/  F2FP.SATFINITE.E5M2.F32.PACK_AB_MERGE_C R5, RZ, R2, RZ ;  /* 0x00000002ff05723e */ /* 0x002fe200048060ff */
[----:B------:R-:W-:Y:S01]  /*27bf0*/  @!P5 STG.E.U8 desc[UR14][R28.64+0xe8], R13 ;  /* 0x0000e80d1c00d986 */ /* 0x000fe2000c10110e */
[----:B------:R-:W-:-:S03]  /*27c00*/  ISETP.LT.OR P5, PT, R0, 0xf1, !P0 ;  /* 0x000000f10000780c */ /* 0x000fc600047a1670 */
[----:B------:R2:W-:Y:S01]  /*27c10*/  @!P6 STG.E.U8 desc[UR14][R28.64+0xe9], R3 ;  /* 0x0000e9031c00e986 */ /* 0x0005e2000c10110e */
[----:B------:R-:W-:-:S03]  /*27c20*/  ISETP.LT.OR P6, PT, R0, 0xf2, !P0 ;  /* 0x000000f20000780c */ /* 0x000fc600047c1670 */
[----:B------:R0:W-:Y:S01]  /*27c30*/  @!P2 STG.E.U8 desc[UR14][R30.64+0xf1], R7 ;  /* 0x0000f1071e00a986 */ /* 0x0001e2000c10110e */
[C---:B------:R-:W-:Y:S02]  /*27c40*/  ISETP.LT.OR P2, PT, R0.reuse, 0xf9, !P1 ;  /* 0x000000f90000780c */ /* 0x040fe40004f41670 */
[C---:B------:R-:W-:Y:S01]  /*27c50*/  ISETP.LT.OR P1, PT, R0.reuse, 0xfa, !P1 ;  /* 0x000000fa0000780c */ /* 0x040fe20004f21670 */
[----:B------:R4:W-:Y:S01]  /*27c60*/  @!P3 STG.E.U8 desc[UR14][R30.64+0xf0], R5 ;  /* 0x0000f0051e00b986 */ /* 0x0009e2000c10110e */
[C---:B------:R-:W-:Y:S02]  /*27c70*/  ISETP.LT.OR P3, PT, R0.reuse, 0xf9, !P0 ;  /* 0x000000f90000780c */ /* 0x040fe40004761670 */
[----:B------:R-:W-:Y:S01]  /*27c80*/  ISETP.LT.OR P0, PT, R0, 0xfa, !P0 ;  /* 0x000000fa0000780c */ /* 0x000fe20004701670 */
[----:B------:R-:W-:-:S05]  /*27c90*/  FMUL R2, R38, UR20 ;  /* 0x0000001426027c20 */ /* 0x000fca0008400000 */
[----:B------:R-:W-:-:S05]  /*27ca0*/  F2FP.SATFINITE.E5M2.F32.PACK_AB_MERGE_C R9, RZ, R2, RZ ;  /* 0x00000002ff09723e */ /* 0x000fca00048060ff */
[----:B------:R1:W-:Y:S01]  /*27cb0*/  @!P5 STG.E.U8 desc[UR14][R28.64+0xf0], R9 ;  /* 0x0000f0091c00d986 */ /* 0x0003e2000c10110e */
[----:B------:R-:W-:Y:S01]  /*27cc0*/  FMUL R0, R37, UR20 ;  /* 0x0000001425007c20 */ /* 0x000fe20008400000 */
[----:B------:R-:W-:Y:S01]  /*27cd0*/  FMUL R2, R36, UR20 ;  /* 0x0000001424027c20 */ /* 0x000fe20008400000 */
[----:B--2---:R-:W-:-:S03]  /*27ce0*/  FMUL R3, R35, UR20 ;  /* 0x0000001423037c20 */ /* 0x004fc60008400000 */
[----:B0-----:R-:W-:Y:S02]  /*27cf0*/  F2FP.SATFINITE.E5M2.F32.PACK_AB_MERGE_C R7, RZ, R0, RZ ;  /* 0x00000000ff07723e */ /* 0x001fe400048060ff */
[----:B------:R-:W-:Y:S02]  /*27d00*/  F2FP.SATFINITE.E5M2.F32.PACK_AB_MERGE_C R11, RZ, R2, RZ ;  /* 0x00000002ff0b723e */ /* 0x000fe400048060ff */
[----:B------:R-:W-:Y:S01]  /*27d10*/  F2FP.SATFINITE.E5M2.F32.PACK_AB_MERGE_C R3, RZ, R3, RZ ;  /* 0x00000003ff03723e */ /* 0x000fe200048060ff */
[----:B------:R1:W-:Y:S04]  /*27d20*/  @!P6 STG.E.U8 desc[UR14][R28.64+0xf1], R7 ;  /* 0x0000f1071c00e986 */ /* 0x0003e8000c10110e */
[----:B------:R1:W-:Y:S04]  /*27d30*/  @!P2 STG.E.U8 desc[UR14][R30.64+0xf8], R11 ;  /* 0x0000f80b1e00a986 */ /* 0x0003e8000c10110e */
[----:B------:R1:W-:Y:S01]  /*27d40*/  @!P1 STG.E.U8 desc[UR14][R30.64+0xf9], R3 ;  /* 0x0000f9031e009986 */ /* 0x0003e2000c10110e */
[----:B---3--:R-:W-:Y:S01]  /*27d50*/  FMUL R4, R33, UR20 ;  /* 0x0000001421047c20 */ /* 0x008fe20008400000 */
[----:B----4-:R-:W-:-:S04]  /*27d60*/  FMUL R5, R32, UR20 ;  /* 0x0000001420057c20 */ /* 0x010fc80008400000 */
[----:B------:R-:W-:Y:S02]  /*27d70*/  F2FP.SATFINITE.E5M2.F32.PACK_AB_MERGE_C R13, RZ, R4, RZ ;  /* 0x00000004ff0d723e */ /* 0x000fe400048060ff */
[----:B------:R-:W-:-:S03]  /*27d80*/  F2FP.SATFINITE.E5M2.F32.PACK_AB_MERGE_C R5, RZ, R5, RZ ;  /* 0x00000005ff05723e */ /* 0x000fc600048060ff */
[----:B------:R1:W-:Y:S04]  /*27d90*/  @!P3 STG.E.U8 desc[UR14][R28.64+0xf8], R13 ;  /* 0x0000f80d1c00b986 */ /* 0x0003e8000c10110e */
[----:B------:R1:W-:Y:S02]  /*27da0*/  @!P0 STG.E.U8 desc[UR14][R28.64+0xf9], R5 ;  /* 0x0000f9051c008986 */ /* 0x0003e4000c10110e */
.L_x_549:
[----:B------:R-:W-:Y:S05]  /*27db0*/  BSYNC B0 ;  /* 0x0000000000007941 */ /* 0x000fea0003800000 */
.L_x_35:
[----:B-12---:R-:W2:Y:S04]  /*27dc0*/  LDL.LU R3, [R1+0x458] ;  /* 0x0004580001037983 */ /* 0x006ea80000300800 */
[----:B-----5:R-:W2:Y:S01]  /*27dd0*/  LDL.LU R2, [R1+0x45c] ;  /* 0x00045c0001027983 */ /* 0x020ea20000300800 */
[----:B------:R-:W-:Y:S01]  /*27de0*/  ULDC UR6, c[0x0][0xc] ;  /* 0x0000030000067ab9 */ /* 0x000fe20000000800 */
[----:B------:R-:W-:Y:S01]  /*27df0*/  ULDC UR7, c[0x0][0x10] ;  /* 0x0000040000077ab9 */ /* 0x000fe20000000800 */
[----:B---34-:R-:W2:Y:S01]  /*27e00*/  LDC R5, c[0x0][0x14] ;  /* 0x00000500ff057b82 */ /* 0x018ea20000000800 */
[----:B------:R-:W-:Y:S01]  /*27e10*/  UIMAD.WIDE.U32 UR6, UR6, UR7, URZ ;  /* 0x00000007060672a5 */ /* 0x000fe2000f8e003f */
[----:B------:R-:W-:Y:S01]  /*27e20*/  PRMT R0, RZ, 0x7610, R0 ;  /* 0x00007610ff007816 */ /* 0x000fe20000000000 */
[----:B------:R-:W-:-:S04]  /*27e30*/  UMOV UR9, 0xffffffff ;  /* 0xffffffff00097882 */ /* 0x000fc80000000000 */
[----:B--2---:R-:W-:-:S04]  /*27e40*/  IMAD.WIDE.U32 R2, R5, UR6, R2 ;  /* 0x0000000605027c25 */ /* 0x004fc8000f8e0002 */
[----:B------:R-:W-:Y:S01]  /*27e50*/  IMAD R5, R5, UR7, RZ ;  /* 0x0000000705057c24 */ /* 0x000fe2000f8e02ff */
[----:B------:R-:W-:Y:S01]  /*27e60*/  ULDC.64 UR6, c[0x0][0x650] ;  /* 0x0001940000067ab9 */ /* 0x000fe20000000a00 */
[----:B------:R-:W-:Y:S01]  /*27e70*/  IMAD.MOV.U32 R11, RZ, RZ, R2 ;  /* 0x000000ffff0b7224 */ /* 0x000fe200078e0002 */
[----:B------:R-:W-:Y:S01]  /*27e80*/  ISETP.GE.U32.AND P0, PT, R2, UR6, PT ;  /* 0x0000000602007c0c */ /* 0x000fe2000bf06070 */
[----:B------:R-:W-:Y:S02]  /*27e90*/  IMAD.IADD R13, R3, 0x1, R5 ;  /* 0x00000001030d7824 */ /* 0x000fe400078e0205 */
[----:B------:R-:W-:-:S03]  /*27ea0*/  IMAD.MOV.U32 R2, RZ, RZ, -0x1 ;  /* 0xffffffffff027424 */ /* 0x000fc600078e00ff */
[----:B------:R1:W-:Y:S01]  /*27eb0*/  STL [R1+0x458], R13 ;  /* 0x0004580d01007387 */ /* 0x0003e20000100800 */
[----:B------:R-:W-:-:S03]  /*27ec0*/  ISETP.GE.U32.AND.EX P0, PT, R13, UR7, PT, P0 ;  /* 0x000000070d007c0c */ /* 0x000fc6000bf06100 */
[----:B------:R1:W-:Y:S04]  /*27ed0*/  STL [R1+0x45c], R11 ;  /* 0x00045c0b01007387 */ /* 0x0003e80000100800 */
[----:B------:R1:W-:Y:S06]  /*27ee0*/  STL [R1+0x460], R2 ;  /* 0x0004600201007387 */ /* 0x0003ec0000100800 */
[----:B------:R-:W-:Y:S05]  /*27ef0*/  @P0 BRA `(.L_x_550) ;  /* 0x0000000400740947 */ /* 0x000fea0003800000 */
[----:B------:R-:W2:Y:S01]  /*27f00*/  S2R R8, SR_CTAID.X ;  /* 0x0000000000087919 */ /* 0x000ea20000002500 */
[----:B------:R-:W-:Y:S01]  /*27f10*/  ULDC.64 UR18, c[0x0][0x628] ;  /* 0x00018a0000127ab9 */ /* 0x000fe20000000a00 */
[----:B------:R-:W3:Y:S01]  /*27f20*/  LDC R9, c[0x0][0x144] ;  /* 0x00005100ff097b82 */ /* 0x000ee20000000800 */
[----:B------:R-:W-:Y:S01]  /*27f30*/  ULDC UR6, c[0x0][0x150] ;  /* 0x0000540000067ab9 */ /* 0x000fe20000000800 */
[----:B------:R-:W4:Y:S01]  /*27f40*/  S2R R12, SR_CTAID.Y ;  /* 0x00000000000c7919 */ /* 0x000f220000002600 */
[----:B------:R-:W-:Y:S01]  /*27f50*/  ISETP.NE.U32.AND P0, PT, RZ, UR18, PT ;  /* 0x00000012ff007c0c */ /* 0x000fe2000bf05070 */
[----:B------:R-:W-:Y:S01]  /*27f60*/  ULDC UR23, c[0x0][0x630] ;  /* 0x00018c0000177ab9 */ /* 0x000fe20000000800 */
[----:B------:R-:W-:Y:S02]  /*27f70*/  R2UR UR16, R11 ;  /* 0x000000000b1072ca */ /* 0x000fe400000e0000 */
[----:B------:R-:W-:Y:S01]  /*27f80*/  ISETP.NE.AND.EX P0, PT, RZ, UR19, PT, P0 ;  /* 0x00000013ff007c0c */ /* 0x000fe2000bf05300 */
[----:B0-----:R-:W0:Y:S01]  /*27f90*/  LDC.64 R6, c[0x0][0x620] ;  /* 0x00018800ff067b82 */ /* 0x001e220000000a00 */
[----:B------:R-:W-:-:S02]  /*27fa0*/  R2UR UR17, R13 ;  /* 0x000000000d1172ca */ /* 0x000fc400000e0000 */
[----:B--2---:R-:W-:-:S05]  /*27fb0*/  I2FP.F32.U32 R0, R8 ;  /* 0x0000000800007245 */ /* 0x004fca0000201000 */
[----:B------:R-:W-:-:S06]  /*27fc0*/  FMUL R0, R0, UR6 ;  /* 0x0000000600007c20 */ /* 0x000fcc0008400000 */
[----:B------:R-:W2:Y:S01]  /*27fd0*/  F2I.U32.TRUNC.NTZ R0, R0 ;  /* 0x0000000000007305 */ /* 0x000ea2000020f000 */
[----:B----4-:R-:W-:Y:S05]  /*27fe0*/  @!P0 BRA `(.L_x_551) ;  /* 0x0000000000308947 */ /* 0x010fea0003800000 */
        /* <DEDUP_REMOVED lines=12> */
.L_x_551:
[----:B------:R-:W-:Y:S01]  /*280b0*/  USHF.R.U64 UR9, UR16, UR23, UR17 ;  /* 0x0000001710097299 */ /* 0x000fe20008001211 */
[----:B------:R-:W4:Y:S01]  /*280c0*/  LDC.64 R22, c[0x0][0x640] ;  /* 0x00019000ff167b82 */ /* 0x000f220000000a00 */
[----:B------:R-:W-:Y:S01]  /*280d0*/  USHF.R.U32.HI UR6, URZ, UR23, UR17 ;  /* 0x000000173f067299 */ /* 0x000fe20008011611 */
[----:B--2---:R-:W-:Y:S02]  /*280e0*/  IMAD.MOV R10, RZ, RZ, -R0 ;  /* 0x000000ffff0a7224 */ /* 0x004fe400078e0a00 */
[----:B-1----:R-:W-:Y:S01]  /*280f0*/  IMAD.MOV.U32 R2, RZ, RZ, R11 ;  /* 0x000000ffff027224 */ /* 0x002fe200078e000b */
[----:B------:R-:W-:Y:S01]  /*28100*/  IADD3 R5, P0, RZ, -UR9, RZ ;  /* 0x80000009ff057c10 */ /* 0x000fe2000ff1e0ff */
[----:B---3--:R-:W-:Y:S02]  /*28110*/  IMAD R18, R9, R10, R8 ;  /* 0x0000000a09127224 */ /* 0x008fe400078e0208 */
[----:B------:R-:W1:Y:S02]  /*28120*/  LDC R4, c[0x0][0x618] ;  /* 0x00018600ff047b82 */ /* 0x000e640000000800 */
[----:B------:R-:W-:Y:S01]  /*28130*/  IMAD.X R3, RZ, RZ, ~UR6, P0 ;  /* 0x80000006ff037e24 */ /* 0x000fe200080e06ff */
[----:B------:R-:W-:-:S03]  /*28140*/  ULDC UR6, c[0x0][0x154] ;  /* 0x0000550000067ab9 */ /* 0x000fc60000000800 */
[-C--:B0-----:R-:W-:Y:S02]  /*28150*/  IMAD R0, R3, R6.reuse, RZ ;  /* 0x0000000603007224 */ /* 0x081fe400078e02ff */
[----:B------:R-:W0:Y:S01]  /*28160*/  LDC R14, c[0x0][0x608] ;  /* 0x00018200ff0e7b82 */ /* 0x000e220000000800 */
[----:B------:R-:W-:Y:S02]  /*28170*/  IMAD.MOV.U32 R3, RZ, RZ, R13 ;  /* 0x000000ffff037224 */ /* 0x000fe400078e000d */
[----:B------:R-:W-:-:S05]  /*28180*/  IMAD.WIDE.U32 R2, R5, R6, R2 ;  /* 0x0000000605027225 */ /* 0x000fca00078e0002 */
[----:B------:R-:W2:Y:S01]  /*28190*/  LDC R20, c[0x0][0x658] ;  /* 0x00019600ff147b82 */ /* 0x000ea20000000800 */
[----:B------:R-:W-:Y:S01]  /*281a0*/  IMAD R5, R5, R7, R0 ;  /* 0x0000000705057224 */ /* 0x000fe200078e0200 */
[----:B------:R-:W-:Y:S01]  /*281b0*/  I2FP.F32.U32 R0, R12 ;  /* 0x0000000c00007245 */ /* 0x000fe20000201000 */
[----:B------:R-:W-:Y:S01]  /*281c0*/  IMAD.MOV.U32 R7, RZ, RZ, 0x1 ;  /* 0x00000001ff077424 */ /* 0x000fe200078e00ff */
[----:B----4-:R-:W-:Y:S01]  /*281d0*/  ISETP.NE.U32.AND P0, PT, R22, RZ, PT ;  /* 0x000000ff1600720c */ /* 0x010fe20003f05070 */
[----:B------:R-:W-:Y:S02]  /*281e0*/  IMAD.IADD R3, R3, 0x1, R5 ;  /* 0x0000000103037824 */ /* 0x000fe400078e0205 */
[----:B------:R-:W-:Y:S01]  /*281f0*/  FMUL R0, R0, UR6 ;  /* 0x0000000600007c20 */ /* 0x000fe20008400000 */
[----:B------:R-:W3:Y:S01]  /*28200*/  LDC R15, c[0x0][0x148] ;  /* 0x00005200ff0f7b82 */ /* 0x000ee20000000800 */
[----:B------:R-:W-:Y:S01]  /*28210*/  ISETP.NE.AND.EX P0, PT, R23, RZ, PT, P0 ;  /* 0x000000ff1700720c */ /* 0x000fe20003f05300 */
[----:B------:R-:W-:Y:S01]  /*28220*/  IMAD.MOV.U32 R5, RZ, RZ, -0x1 ;  /* 0xffffffffff057424 */ /* 0x000fe200078e00ff */
[-CC-:B-1----:R-:W-:Y:S01]  /*28230*/  SHF.R.U64 R10, R2, R4.reuse, R3.reuse ;  /* 0x00000004020a7219 */ /* 0x182fe20000001203 */
[----:B------:R1:W4:Y:S01]  /*28240*/  F2I.U32.TRUNC.NTZ R13, R0 ;  /* 0x00000000000d7305 */ /* 0x000322000020f000 */
[----:B------:R-:W-:-:S03]  /*28250*/  SHF.R.U32.HI R3, RZ, R4, R3 ;  /* 0x00000004ff037219 */ /* 0x000fc60000011603 */
[----:B------:R-:W1:Y:S01]  /*28260*/  LDC R16, c[0x0][0x600] ;  /* 0x00018000ff107b82 */ /* 0x000e620000000800 */
[-CC-:B0-----:R-:W-:Y:S02]  /*28270*/  SHF.R.U64 R8, R10, R14.reuse, R3.reuse ;  /* 0x0000000e0a087219 */ /* 0x181fe40000001203 */
[----:B------:R-:W-:-:S05]  /*28280*/  SHF.R.U32.HI R3, RZ, R14, R3 ;  /* 0x0000000eff037219 */ /* 0x000fca0000011603 */
[----:B------:R-:W0:Y:S01]  /*28290*/  LDC R17, c[0x0][0x648] ;  /* 0x00019200ff117b82 */ /* 0x000e220000000800 */
[-CC-:B--2---:R-:W-:Y:S02]  /*282a0*/  SHF.R.U64 R11, R8, R20.reuse, R3.reuse ;  /* 0x00000014080b7219 */ /* 0x184fe40000001203 */
[-C--:B------:R-:W-:Y:S02]  /*282b0*/  SHF.L.U32 R5, R5, R20.reuse, RZ ;  /* 0x0000001405057219 */ /* 0x080fe400000006ff */
[-C--:B------:R-:W-:Y:S01]  /*282c0*/  SHF.R.U32.HI R3, RZ, R20.reuse, R3 ;  /* 0x00000014ff037219 */ /* 0x080fe20000011603 */
[----:B------:R-:W-:Y:S01]  /*282d0*/  IMAD.MOV.U32 R2, RZ, RZ, R11 ;  /* 0x000000ffff027224 */ /* 0x000fe200078e000b */
[----:B------:R-:W-:Y:S01]  /*282e0*/  SHF.L.U32 R20, R7, R20, RZ ;  /* 0x0000001407147219 */ /* 0x000fe200000006ff */
[----:B------:R-:W2:Y:S01]  /*282f0*/  LDC R19, c[0x0][0x638] ;  /* 0x00018e00ff137b82 */ /* 0x000ea20000000800 */
[----:B------:R-:W-:-:S07]  /*28300*/  LOP3.LUT R41, RZ, R5, RZ, 0x33, !PT ;  /* 0x00000005ff297212 */ /* 0x000fce00078e33ff */
[----:B------:R-:W0:Y:S01]  /*28310*/  LDC R21, c[0x0][0x610] ;  /* 0x00018400ff157b82 */ /* 0x000e220000000800 */
[----:B----4-:R-:W-:Y:S05]  /*28320*/  @!P0 BRA `(.L_x_552) ;  /* 0x0000000000288947 */ /* 0x010fea0003800000 */
[----:B-1----:R-:W1:Y:S02]  /*28330*/  LDC R0, c[0x0][0x64c] ;  /* 0x00019300ff007b82 */ /* 0x002e640000000800 */
[----:B-1----:R-:W-:-:S05]  /*28340*/  IADD3 R7, P0, R11, R0, RZ ;  /* 0x000000000b077210 */ /* 0x002fca0007f1e0ff */
        /* <DEDUP_REMOVED lines=8> */
.L_x_552:
[----:B01----:R-:W-:Y:S01]  /*283d0*/  SHF.R.U64 R0, R2, R17, R3 ;  /* 0x0000001102007219 */ /* 0x003fe20000001203 */
[----:B------:R-:W-:Y:S01]  /*283e0*/  VIADD R3, R16, 0xffffffff ;  /* 0xffffffff10037836 */ /* 0x000fe20000000000 */
[----:B------:R-:W-:Y:S01]  /*283f0*/  LOP3.LUT R41, R8, R41, RZ, 0xc0, !PT ;  /* 0x0000002908297212 */ /* 0x000fe200078ec0ff */
[----:B------:R-:W-:Y:S02]  /*28400*/  IMAD.MOV R13, RZ, RZ, -R13 ;  /* 0x000000ffff0d7224 */ /* 0x000fe400078e0a0d */
[----:B------:R-:W-:Y:S01]  /*28410*/  IMAD.MOV R2, RZ, RZ, -R0 ;  /* 0x000000ffff027224 */ /* 0x000fe200078e0a00 */
[----:B------:R-:W-:Y:S01]  /*28420*/  LOP3.LUT R3, R10, R3, RZ, 0xc0, !PT ;  /* 0x000000030a037212 */ /* 0x000fe200078ec0ff */
[----:B------:R-:W-:Y:S02]  /*28430*/  IMAD R41, R20, R0, R41 ;  /* 0x0000000014297224 */ /* 0x000fe400078e0229 */
[----:B---3--:R-:W-:Y:S02]  /*28440*/  @P4 IMAD R18, R15, R13, R12 ;  /* 0x0000000d0f124224 */ /* 0x008fe400078e020c */
[----:B--2---:R-:W-:-:S02]  /*28450*/  IMAD R0, R2, R19, R11 ;  /* 0x0000001302007224 */ /* 0x004fc400078e020b */
[----:B------:R-:W-:Y:S02]  /*28460*/  IMAD R41, R41, R21, R18 ;  /* 0x0000001529297224 */ /* 0x000fe400078e0212 */
[----:B------:R-:W-:Y:S02]  /*28470*/  IMAD R2, R0, R16, R3 ;  /* 0x0000001000027224 */ /* 0x000fe400078e0203 */
[----:B------:R-:W-:-:S03]  /*28480*/  IMAD.MOV.U32 R4, RZ, RZ, 0x1 ;  /* 0x00000001ff047424 */ /* 0x000fc600078e00ff */
[----:B------:R-:W-:Y:S02]  /*28490*/  SEL R3, R2, R41, !P4 ;  /* 0x0000002902037207 */ /* 0x000fe40006000000 */
[----:B------:R-:W-:Y:S02]  /*284a0*/  PRMT R0, R4, 0x7610, R0 ;  /* 0x0000761004007816 */ /* 0x000fe40000000000 */
[----:B------:R-:W-:Y:S01]  /*284b0*/  SEL R41, R41, R2, !P4 ;  /* 0x0000000229297207 */ /* 0x000fe20006000000 */
[----:B------:R2:W-:Y:S06]  /*284c0*/  STL [R1+0x460], R3 ;  /* 0x0004600301007387 */ /* 0x0005ec0000100800 */
.L_x_550:
[----:B------:R-:W-:Y:S01]  /*284d0*/  UIADD3 UR5, UR10, UR5, URZ ;  /* 0x000000050a057290 */ /* 0x000fe2000fffe03f */
[----:B------:R3:W-:Y:S01]  /*284e0*/  STL [R1+0x464], R41 ;  /* 0x0004642901007387 */ /* 0x0007e20000100800 */
[----:B------:R-:W-:Y:S02]  /*284f0*/  LOP3.LUT P0, RZ, R0, 0xff, RZ, 0xc0, !PT ;  /* 0x000000ff00ff7812 */ /* 0x000fe4000780c0ff */
[----:B------:R-:W-:Y:S02]  /*28500*/  USHF.R.U32.HI UR6, URZ, 0x2, UR5 ;  /* 0x000000023f067899 */ /* 0x000fe40008011605 */
[----:B------:R-:W-:Y:S02]  /*28510*/  UISETP.GT.U32.AND UP0, UPT, UR5, 0x3, UPT ;  /* 0x000000030500788c */ /* 0x000fe4000bf04070 */
[----:B------:R-:W-:Y:S02]  /*28520*/  ULOP3.LUT UR6, UR6, 0x1, URZ, 0xc0, !UPT ;  /* 0x0000000106067892 */ /* 0x000fe4000f8ec03f */
[----:B------:R-:W-:-:S02]  /*28530*/  UISETP.LT.U32.AND UP0, UPT, UR10, 0x4, UP0 ;  /* 0x000000040a00788c */ /* 0x000fc40008701070 */
[----:B------:R-:W-:Y:S02]  /*28540*/  UISETP.NE.U32.AND UP1, UPT, UR6, 0x1, UPT ;  /* 0x000000010600788c */ /* 0x000fe4000bf25070 */
[----:B------:R-:W-:Y:S02]  /*28550*/  USEL UR7, URZ, 0x1, !UP0 ;  /* 0x000000013f077887 */ /* 0x000fe4000c000000 */
[----:B------:R-:W-:Y:S02]  /*28560*/  UISETP.GT.U32.AND UP1, UPT, UR10, 0x3, !UP1 ;  /* 0x000000030a00788c */ /* 0x000fe4000cf24070 */
[----:B------:R-:W-:Y:S02]  /*28570*/  ULOP3.LUT UR5, UR5, 0x3, URZ, 0xc0, !UPT ;  /* 0x0000000305057892 */ /* 0x000fe4000f8ec03f */
[----:B------:R-:W-:-:S04]  /*28580*/  USEL UR6, URZ, 0x1, !UP1 ;  /* 0x000000013f067887 */ /* 0x000fc8000c800000 */
[----:B------:R-:W-:Y:S01]  /*28590*/  ULOP3.LUT UR4, UR6, UR4, UR7, 0x96, !UPT ;  /* 0x0000000406047292 */ /* 0x000fe2000f8e9607 */
[----:B---3--:R-:W-:Y:S11]  /*285a0*/  @P0 BRA `(.L_x_553) ;  /* 0xfffffd8c00540947 */ /* 0x008ff6000383ffff */
[----:B------:R-:W-:Y:S05]  /*285b0*/  EXIT ;  /* 0x000000000000794d */ /* 0x000fea0003800000 */
.L_x_7:
[----:B0-----:R-:W2:Y:S01]  /*285c0*/  LDL R16, [R1+0x45c] ;  /* 0x00045c0001107983 */ /* 0x001ea20000100800 */
[----:B------:R-:W-:-:S03]  /*285d0*/  ULDC.64 UR4, c[0x0][0x650] ;  /* 0x0001940000047ab9 */ /* 0x000fc60000000a00 */
[----:B------:R-:W3:Y:S01]  /*285e0*/  LDL R20, [R1+0x458] ;  /* 0x0004580001147983 */ /* 0x000ee20000100800 */
[----:B------:R-:W-:Y:S01]  /*285f0*/  PRMT R0, RZ, 0x7610, R0 ;  /* 0x00007610ff007816 */ /* 0x000fe20000000000 */
[----:B------:R-:W-:Y:S02]  /*28600*/  IMAD.MOV.U32 R5, RZ, RZ, -0x1 ;  /* 0xffffffffff057424 */ /* 0x000fe400078e00ff */
[----:B------:R-:W-:Y:S02]  /*28610*/  IMAD.MOV.U32 R4, RZ, RZ, -0x1 ;  /* 0xffffffffff047424 */ /* 0x000fe400078e00ff */
[----:B------:R-:W-:Y:S01]  /*28620*/  IMAD.MOV.U32 R10, RZ, RZ, -0x1 ;  /* 0xffffffffff0a7424 */ /* 0x000fe200078e00ff */
[----:B--2---:R-:W-:-:S04]  /*28630*/  ISETP.GE.U32.AND P0, PT, R16, UR4, PT ;  /* 0x0000000410007c0c */ /* 0x004fc8000bf06070 */
[----:B---3--:R-:W-:-:S13]  /*28640*/  ISETP.GE.U32.AND.EX P0, PT, R20, UR5, PT, P0 ;  /* 0x0000000514007c0c */ /* 0x008fda000bf06100 */
[----:B------:R-:W-:Y:S05]  /*28650*/  @P0 BRA `(.L_x_554) ;  /* 0x0000000400300947 */ /* 0x000fea0003800000 */
[----:B------:R-:W0:Y:S01]  /*28660*/  LDC.64 R14, c[0x0][0x628] ;  /* 0x00018a00ff0e7b82 */ /* 0x000e220000000a00 */
[----:B------:R-:W-:Y:S02]  /*28670*/  IMAD.MOV.U32 R8, RZ, RZ, R16 ;  /* 0x000000ffff087224 */ /* 0x000fe400078e0010 */
[----:B------:R-:W-:-:S05]  /*28680*/  IMAD.MOV.U32 R9, RZ, RZ, R20 ;  /* 0x000000ffff097224 */ /* 0x000fca00078e0014 */
[----:B------:R-:W1:Y:S08]  /*28690*/  LDC R10, c[0x0][0x630] ;  /* 0x00018c00ff0a7b82 */ /* 0x000e700000000800 */
[----:B------:R-:W2:Y:S01]  /*286a0*/  LDC.64 R18, c[0x0][0x620] ;  /* 0x00018800ff127b82 */ /* 0x000ea20000000a00 */
[----:B0-----:R-:W-:-:S04]  /*286b0*/  ISETP.NE.U32.AND P0, PT, R14, RZ, PT ;  /* 0x000000ff0e00720c */ /* 0x001fc80003f05070 */
[----:B------:R-:W-:-:S13]  /*286c0*/  ISETP.NE.AND.EX P0, PT, R15, RZ, PT, P0 ;  /* 0x000000ff0f00720c */ /* 0x000fda0003f05300 */
[----:B-12---:R-:W-:Y:S05]  /*286d0*/  @!P0 BRA `(.L_x_555) ;  /* 0x0000000000288947 */ /* 0x006fea0003800000 */
[----:B------:R-:W0:Y:S02]  /*286e0*/  LDC R0, c[0x0][0x634] ;  /* 0x00018d00ff007b82 */ /* 0x000e240000000800 */
[----:B0-----:R-:W-:-:S05]  /*286f0*/  IADD3 R9, P0, R16, R0, RZ ;  /* 0x0000000010097210 */ /* 0x001fca0007f1e0ff */
        /* <DEDUP_REMOVED lines=8> */
.L_x_555:
[----:B------:R-:W0:Y:S01]  /*28780*/  LDC.64 R22, c[0x0][0x640] ;  /* 0x00019000ff167b82 */ /* 0x000e220000000a00 */
[-CC-:B------:R-:W-:Y:S01]  /*28790*/  SHF.R.U64 R14, R8, R10.reuse, R9.reuse ;  /* 0x0000000a080e7219 */ /* 0x180fe20000001209 */
[----:B------:R-:W-:Y:S01]  /*287a0*/  IMAD.MOV.U32 R4, RZ, RZ, R16 ;  /* 0x000000ffff047224 */ /* 0x000fe200078e0010 */
[----:B------:R-:W-:Y:S01]  /*287b0*/  SHF.R.U32.HI R0, RZ, R10, R9 ;  /* 0x0000000aff007219 */ /* 0x000fe20000011609 */
[----:B------:R-:W-:Y:S01]  /*287c0*/  IMAD.MOV.U32 R24, RZ, RZ, 0x1 ;  /* 0x00000001ff187424 */ /* 0x000fe200078e00ff */
[----:B------:R-:W-:-:S03]  /*287d0*/  IADD3 R7, P0, RZ, -R14, RZ ;  /* 0x8000000eff077210 */ /* 0x000fc60007f1e0ff */
[----:B------:R-:W1:Y:S02]  /*287e0*/  LDC R6, c[0x0][0x618] ;  /* 0x00018600ff067b82 */ /* 0x000e640000000800 */
[----:B------:R-:W-:-:S04]  /*287f0*/  IMAD.X R5, RZ, RZ, ~R0, P0 ;  /* 0x000000ffff057224 */ /* 0x000fc800000e0e00 */
[-C--:B------:R-:W-:Y:S02]  /*28800*/  IMAD R0, R5, R18.reuse, RZ ;  /* 0x0000001205007224 */ /* 0x080fe400078e02ff */
[----:B------:R-:W2:Y:S01]  /*28810*/  LDC R8, c[0x0][0x608] ;  /* 0x00018200ff087b82 */ /* 0x000ea20000000800 */
[----:B------:R-:W-:Y:S02]  /*28820*/  IMAD.MOV.U32 R5, RZ, RZ, R20 ;  /* 0x000000ffff057224 */ /* 0x000fe400078e0014 */
[----:B------:R-:W-:-:S05]  /*28830*/  IMAD.WIDE.U32 R4, R7, R18, R4 ;  /* 0x0000001207047225 */ /* 0x000fca00078e0004 */
[----:B------:R-:W3:Y:S01]  /*28840*/  LDC R21, c[0x0][0x658] ;  /* 0x00019600ff157b82 */ /* 0x000ee20000000800 */
[----:B------:R-:W-:Y:S01]  /*28850*/  IMAD R7, R7, R19, R0 ;  /* 0x0000001307077224 */ /* 0x000fe200078e0200 */
[----:B0-----:R-:W-:-:S03]  /*28860*/  ISETP.NE.U32.AND P0, PT, R22, RZ, PT ;  /* 0x000000ff1600720c */ /* 0x001fc60003f05070 */
[----:B------:R-:W-:Y:S01]  /*28870*/  IMAD.IADD R5, R5, 0x1, R7 ;  /* 0x0000000105057824 */ /* 0x000fe200078e0207 */
[----:B------:R-:W-:Y:S02]  /*28880*/  ISETP.NE.AND.EX P0, PT, R23, RZ, PT, P0 ;  /* 0x000000ff1700720c */ /* 0x000fe40003f05300 */
[----:B------:R-:W0:Y:S02]  /*28890*/  LDC R16, c[0x0][0x600] ;  /* 0x00018000ff107b82 */ /* 0x000e240000000800 */
[-CC-:B-1----:R-:W-:Y:S01]  /*288a0*/  SHF.R.U64 R10, R4, R6.reuse, R5.reuse ;  /* 0x00000006040a7219 */ /* 0x182fe20000001205 */
[----:B------:R-:W-:Y:S01]  /*288b0*/  IMAD.MOV.U32 R4, RZ, RZ, -0x1 ;  /* 0xffffffffff047424 */ /* 0x000fe200078e00ff */
[----:B------:R-:W-:-:S04]  /*288c0*/  SHF.R.U32.HI R5, RZ, R6, R5 ;  /* 0x00000006ff057219 */ /* 0x000fc80000011605 */
[----:B------:R-:W1:Y:S01]  /*288d0*/  LDC R18, c[0x0][0x648] ;  /* 0x00019200ff127b82 */ /* 0x000e620000000800 */
[-CC-:B--2---:R-:W-:Y:S02]  /*288e0*/  SHF.R.U64 R17, R10, R8.reuse, R5.reuse ;  /* 0x000000080a117219 */ /* 0x184fe40000001205 */
[----:B------:R-:W-:-:S05]  /*288f0*/  SHF.R.U32.HI R0, RZ, R8, R5 ;  /* 0x00000008ff007219 */ /* 0x000fca0000011605 */
[----:B------:R-:W2:Y:S01]  /*28900*/  LDC R20, c[0x0][0x638] ;  /* 0x00018e00ff147b82 */ /* 0x000ea20000000800 */
[-C--:B---3--:R-:W-:Y:S02]  /*28910*/  SHF.L.U32 R4, R4, R21.reuse, RZ ;  /* 0x0000001504047219 */ /* 0x088fe400000006ff */
[-CC-:B------:R-:W-:Y:S02]  /*28920*/  SHF.R.U64 R19, R17, R21.reuse, R0.reuse ;  /* 0x0000001511137219 */ /* 0x180fe40000001200 */
[----:B------:R-:W-:Y:S02]  /*28930*/  LOP3.LUT R26, RZ, R4, RZ, 0x33, !PT ;  /* 0x00000004ff1a7212 */ /* 0x000fe400078e33ff */
[----:B------:R-:W-:Y:S01]  /*28940*/  SHF.R.U32.HI R5, RZ, R21, R0 ;  /* 0x00000015ff057219 */ /* 0x000fe20000011600 */
[----:B------:R-:W3:Y:S01]  /*28950*/  LDC R25, c[0x0][0x610] ;  /* 0x00018400ff197b82 */ /* 0x000ee20000000800 */
[----:B------:R-:W-:Y:S01]  /*28960*/  IMAD.MOV.U32 R4, RZ, RZ, R19 ;  /* 0x000000ffff047224 */ /* 0x000fe200078e0013 */
[----:B------:R-:W-:Y:S06]  /*28970*/  @!P0 BRA `(.L_x_556) ;  /* 0x0000000000288947 */ /* 0x000fec0003800000 */
        /* <DEDUP_REMOVED lines=10> */
.L_x_556:
[----:B-1----:R-:W-:Y:S01]  /*28a20*/  SHF.R.U64 R3, R4, R18, R5 ;  /* 0x0000001204037219 */ /* 0x002fe20000001205 */
[----:B0-----:R-:W-:Y:S01]  /*28a30*/  VIADD R5, R16, 0xffffffff ;  /* 0xffffffff10057836 */ /* 0x001fe20000000000 */
[----:B------:R-:W-:Y:S01]  /*28a40*/  SHF.L.U32 R24, R24, R21, RZ ;  /* 0x0000001518187219 */ /* 0x000fe200000006ff */
[----:B------:R-:W-:Y:S01]  /*28a50*/  @P4 IMAD R11, R13, R12, R2 ;  /* 0x0000000c0d0b4224 */ /* 0x000fe200078e0202 */
[----:B------:R-:W-:Y:S01]  /*28a60*/  LOP3.LUT R0, R17, R26, RZ, 0xc0, !PT ;  /* 0x0000001a11007212 */ /* 0x000fe200078ec0ff */
[----:B------:R-:W-:-:S04]  /*28a70*/  IMAD.MOV R4, RZ, RZ, -R3 ;  /* 0x000000ffff047224 */ /* 0x000fc800078e0a03 */
[----:B------:R-:W-:Y:S01]  /*28a80*/  IMAD R2, R24, R3, R0 ;  /* 0x0000000318027224 */ /* 0x000fe200078e0200 */
[----:B------:R-:W-:Y:S01]  /*28a90*/  LOP3.LUT R3, R10, R5, RZ, 0xc0, !PT ;  /* 0x000000050a037212 */ /* 0x000fe200078ec0ff */
[----:B--2---:R-:W-:Y:S02]  /*28aa0*/  IMAD R0, R4, R20, R19 ;  /* 0x0000001404007224 */ /* 0x004fe400078e0213 */
[----:B---3--:R-:W-:Y:S02]  /*28ab0*/  IMAD R5, R2, R25, R11 ;  /* 0x0000001902057224 */ /* 0x008fe400078e020b */
[----:B------:R-:W-:Y:S02]  /*28ac0*/  IMAD.MOV.U32 R4, RZ, RZ, 0x1 ;  /* 0x00000001ff047424 */ /* 0x000fe400078e00ff */
[----:B------:R-:W-:Y:S02]  /*28ad0*/  IMAD R2, R0, R16, R3 ;  /* 0x0000001000027224 */ /* 0x000fe400078e0203 */
[----:B------:R-:W-:Y:S01]  /*28ae0*/  IMAD.MOV.U32 R10, RZ, RZ, R14 ;  /* 0x000000ffff0a7224 */ /* 0x000fe200078e000e */
[----:B------:R-:W-:-:S02]  /*28af0*/  PRMT R0, R4, 0x7610, R0 ;  /* 0x0000761004007816 */ /* 0x000fc40000000000 */
[----:B------:R-:W-:Y:S02]  /*28b00*/  SEL R4, R2, R5, !P4 ;  /* 0x0000000502047207 */ /* 0x000fe40006000000 */
[----:B------:R-:W-:-:S07]  /*28b10*/  SEL R5, R5, R2, !P4 ;  /* 0x0000000205057207 */ /* 0x000fce0006000000 */
.L_x_554:
[----:B------:R-:W-:-:S08]  /*28b20*/  NOP ;  /* 0x0000000000007918 */ /* 0x000fd00000000000 */
[----:B------:R-:W0:-:S00]  /*28b30*/  USETMAXREG.DEALLOC.CTAPOOL 0x18 ;  /* 0x00000018000079c8 */ /* 0x000e0000080e0500 */
[----:B------:R-:W-:-:S13]  /*28b40*/  ISETP.NE.AND P0, PT, RZ, UR8, PT ;  /* 0x00000008ff007c0c */ /* 0x000fda000bf05270 */
[----:B------:R-:W-:Y:S05]  /*28b50*/  @P0 EXIT ;  /* 0x000000000000094d */ /* 0x000fea0003800000 */
[----:B0-----:R-:W-:Y:S01]  /*28b60*/  LOP3.LUT P0, RZ, R0, 0xff, RZ, 0xc0, !PT ;  /* 0x000000ff00ff7812 */ /* 0x001fe2000780c0ff */
[----:B------:R-:W-:Y:S02]  /*28b70*/  IMAD.MOV.U32 R0, RZ, RZ, 0x1 ;  /* 0x00000001ff007424 */ /* 0x000fe400078e00ff */
[----:B------:R-:W-:-:S10]  /*28b80*/  IMAD.MOV.U32 R6, RZ, RZ, RZ ;  /* 0x000000ffff067224 */ /* 0x000fd400078e00ff */
[----:B------:R-:W-:Y:S05]  /*28b90*/  @!P0 BRA `(.L_x_557) ;  /* 0x0000000c00548947 */ /* 0x000fea0003800000 */
[----:B------:R-:W0:Y:S01]  /*28ba0*/  LDC R0, c[0x0][0x28c] ;  /* 0x0000a300ff007b82 */ /* 0x000e220000000800 */
[----:B------:R-:W-:Y:S01]  /*28bb0*/  ULDC UR6, c[0x0][0x658] ;  /* 0x0001960000067ab9 */ /* 0x000fe20000000800 */
[----:B------:R-:W-:Y:S01]  /*28bc0*/  UMOV UR9, 0xffffffff ;  /* 0xffffffff00097882 */ /* 0x000fe20000000000 */
[----:B------:R-:W-:Y:S01]  /*28bd0*/  ULDC UR8, c[0x0][0xc] ;  /* 0x0000030000087ab9 */ /* 0x000fe20000000800 */
[----:B------:R-:W-:Y:S01]  /*28be0*/  USHF.L.U32 UR11, UR9, UR6, URZ ;  /* 0x00000006090b7299 */ /* 0x000fe2000800063f */
[----:B------:R-:W-:Y:S01]  /*28bf0*/  BSSY B0, `(.L_x_557) ;  /* 0x00000cf000007945 */ /* 0x000fe20003800000 */
[----:B------:R-:W-:Y:S01]  /*28c00*/  UMOV UR10, 0x1 ;  /* 0x00000001000a7882 */ /* 0x000fe20000000000 */
[----:B------:R-:W-:Y:S01]  /*28c10*/  ULDC UR9, c[0x0][0x10] ;  /* 0x0000040000097ab9 */ /* 0x000fe20000000800 */
[----:B------:R-:W1:Y:S01]  /*28c20*/  S2UR UR4, SR_CgaCtaId ;  /* 0x00000000000479c3 */ /* 0x000e620000008800 */
[----:B------:R-:W-:Y:S01]  /*28c30*/  UIMAD.WIDE.U32 UR8, UR8, UR9, URZ ;  /* 0x00000009080872a5 */ /* 0x000fe2000f8e003f */
[----:B------:R-:W-:Y:S01]  /*28c40*/  IMAD.MOV.U32 R9, RZ, RZ, 0x1 ;  /* 0x00000001ff097424 */ /* 0x000fe200078e00ff */
[----:B------:R-:W-:Y:S01]  /*28c50*/  USHF.L.U32 UR6, UR10, UR6, URZ ;  /* 0x000000060a067299 */ /* 0x000fe2000800063f */
[----:B------:R-:W-:Y:S01]  /*28c60*/  IMAD.MOV.U32 R6, RZ, RZ, RZ ;  /* 0x000000ffff067224 */ /* 0x000fe200078e00ff */
[----:B------:R-:W-:Y:S01]  /*28c70*/  ULDC UR5, c[0x0][0x600] ;  /* 0x0001800000057ab9 */ /* 0x000fe20000000800 */
[----:B------:R-:W-:Y:S01]  /*28c80*/  ULDC UR10, c[0x0][0x14] ;  /* 0x00000500000a7ab9 */ /* 0x000fe20000000800 */
[----:B------:R-:W-:-:S02]  /*28c90*/  ULOP3.LUT UR23, UR13, 0x2, URZ, 0xfc, !UPT ;  /* 0x000000020d177892 */ /* 0x000fc4000f8efc3f */
[----:B------:R-:W-:Y:S02]  /*28ca0*/  UIMAD.WIDE.U32 UR24, UR8, UR10, URZ ;  /* 0x0000000a081872a5 */ /* 0x000fe4000f8e003f */
[----:B------:R-:W-:Y:S02]  /*28cb0*/  UIMAD UR18, UR9, UR10, URZ ;  /* 0x0000000a091272a4 */ /* 0x000fe4000f8e023f */
[----:B------:R-:W-:Y:S02]  /*28cc0*/  UIADD3 UR5, UR5, -0x1, URZ ;  /* 0xffffffff05057890 */ /* 0x000fe4000fffe03f */
[----:B------:R-:W-:Y:S01]  /*28cd0*/  ULOP3.LUT UR20, URZ, UR11, URZ, 0x33, !UPT ;  /* 0x0000000b3f147292 */ /* 0x000fe2000f8e333f */
[----:B0-----:R-:W-:Y:S01]  /*28ce0*/  VIADD R0, R0, 0x7f ;  /* 0x0000007f00007836 */ /* 0x001fe20000000000 */
[----:B------:R-:W-:Y:S01]  /*28cf0*/  UIADD3 UR18, UR25, UR18, URZ ;  /* 0x0000001219127290 */ /* 0x000fe2000fffe03f */
[----:B------:R-:W-:-:S03]  /*28d00*/  ULDC.64 UR26, c[0x0][0x198] ;  /* 0x00006600001a7ab9 */ /* 0x000fc60000000a00 */
[----:B------:R-:W-:Y:S01]  /*28d10*/  SHF.R.S32.HI R3, RZ, 0x1f, R0 ;  /* 0x0000001fff037819 */ /* 0x000fe20000011400 */
[----:B-1----:R-:W-:-:S03]  /*28d20*/  USHF.L.U32 UR7, UR4, 0x7, URZ ;  /* 0x0000000704077899 */ /* 0x002fc6000800063f */
[----:B------:R-:W-:Y:S01]  /*28d30*/  LEA.HI R3, R3, R0, RZ, 0x7 ;  /* 0x0000000003037211 */ /* 0x000fe200078f38ff */
[----:B------:R-:W-:Y:S01]  /*28d40*/  IMAD.MOV.U32 R0, RZ, RZ, 0x1 ;  /* 0x00000001ff007424 */ /* 0x000fe200078e00ff */
[----:B------:R-:W-:Y:S02]  /*28d50*/  USHF.L.U32 UR4, UR4, 0xe, URZ ;  /* 0x0000000e04047899 */ /* 0x000fe4000800063f */
[----:B------:R-:W-:Y:S01]  /*28d60*/  SHF.R.S32.HI R7, RZ, 0x7, R3 ;  /* 0x00000007ff077819 */ /* 0x000fe20000011403 */
[----:B------:R-:W-:-:S04]  /*28d70*/  ULOP3.LUT UR7, UR7, 0x80, URZ, 0xc0, !UPT ;  /* 0x0000008007077892 */ /* 0x000fc8000f8ec03f */
[----:B------:R-:W-:-:S08]  /*28d80*/  VIADD R15, R7, 0x1 ;  /* 0x00000001070f7836 */ /* 0x000fd00000000000 */
.L_x_568:
[----:B------:R-:W-:-:S03]  /*28d90*/  UMOV UR8, 0xffffffff ;  /* 0xffffffff00087882 */ /* 0x000fc60000000000 */
[----:B------:R-:W-:Y:S05]  /*28da0*/  BRA.DIV UR8, `(.L_x_558) ;  /* 0x0000000e08cc7947 */ /* 0x000fea000b800000 */
[----:B------:R-:W-:-:S13]  /*28db0*/  ELECT P0, URZ, PT ;  /* 0x00000000003f782f */ /* 0x000fda0003800000 */
.L_x_579:
[----:B------:R-:W0:Y:S01]  /*28dc0*/  LDC R2, c[0x0][0x28c] ;  /* 0x0000a300ff027b82 */ /* 0x000e220000000800 */
[----:B------:R-:W-:Y:S01]  /*28dd0*/  BSSY B1, `(.L_x_559) ;  /* 0x0000039000017945 */ /* 0x000fe20003800000 */
[----:B0-----:R-:W-:-:S13]  /*28de0*/  ISETP.LT.OR P0, PT, R2, 0x1, !P0 ;  /* 0x000000010200780c */ /* 0x001fda0004701670 */
[----:B------:R-:W-:Y:S05]  /*28df0*/  @P0 BRA `(.L_x_560) ;  /* 0x0000000000d80947 */ /* 0x000fea0003800000 */
[----:B------:R-:W-:Y:S01]  /*28e00*/  LEA R4, R4, UR7, 0x8 ;  /* 0x0000000704047c11 */ /* 0x000fe2000f8e40ff */
[----:B------:R-:W-:Y:S02]  /*28e10*/  IMAD.SHL.U32 R5, R5, 0x100, RZ ;  /* 0x0000010005057824 */ /* 0x000fe400078e00ff */
[----:B------:R-:W-:Y:S02]  /*28e20*/  IMAD.MOV.U32 R13, RZ, RZ, RZ ;  /* 0x000000ffff0d7224 */ /* 0x000fe400078e00ff */
[----:B------:R-:W-:Y:S02]  /*28e30*/  IMAD.MOV.U32 R2, RZ, RZ, R15 ;  /* 0x000000ffff027224 */ /* 0x000fe400078e000f */
[----:B------:R-:W-:Y:S02]  /*28e40*/  IMAD.MOV.U32 R3, RZ, RZ, R0 ;  /* 0x000000ffff037224 */ /* 0x000fe400078e0000 */
[----:B------:R-:W-:-:S07]  /*28e50*/  IMAD.MOV.U32 R8, RZ, RZ, R6 ;  /* 0x000000ffff087224 */ /* 0x000fce00078e0006 */
.L_x_563:
[----:B------:R-:W0:Y:S01]  /*28e60*/  S2R R12, SR_CgaCtaId ;  /* 0x00000000000c7919 */ /* 0x000e220000008800 */
[----:B------:R-:W-:Y:S01]  /*28e70*/  MOV R11, 0x400 ;  /* 0x00000400000b7802 */ /* 0x000fe20000000f00 */
[----:B------:R-:W1:Y:S03]  /*28e80*/  S2R R14, SR_TID.X ;  /* 0x00000000000e7919 */ /* 0x000e660000002100 */
[----:B0-----:R-:W-:Y:S02]  /*28e90*/  LEA R17, R12, R11, 0x18 ;  /* 0x0000000b0c117211 */ /* 0x001fe400078ec0ff */
[----:B------:R-:W-:Y:S02]  /*28ea0*/  SHF.L.U32 R11, R3, 0x1f, RZ ;  /* 0x0000001f030b7819 */ /* 0x000fe400000006ff */
[----:B-1----:R-:W-:Y:S01]  /*28eb0*/  LOP3.LUT P1, RZ, R14, 0x7f, RZ, 0xc0, !PT ;  /* 0x0000007f0eff7812 */ /* 0x002fe2000782c0ff */
[----:B------:R-:W-:-:S04]  /*28ec0*/  IMAD R12, R8, 0x8, R17 ;  /* 0x00000008080c7824 */ /* 0x000fc800078e0211 */
[----:B------:R-:W0:Y:S02]  /*28ed0*/  SYNCS.PHASECHK.TRANS64.TRYWAIT P0, [R12+URZ+0x20], R11 ;  /* 0x0000200b0c0075a7 */ /* 0x000e24000800017f */
[----:B0-----:R-:W-:Y:S06]  /*28ee0*/  @!P0 BRA `(.L_x_561) ;  /* 0x0000000c009c8947 */ /* 0x001fec0003800000 */
.L_x_580:
[----:B0-----:R-:W0:Y:S01]  /*28ef0*/  @!P1 LDC R11, c[0x0][0x500] ;  /* 0x00014000ff0b9b82 */ /* 0x001e220000000800 */
[----:B------:R-:W-:-:S04]  /*28f00*/  UPRMT UR8, UR23, 0x9910, URZ ;  /* 0x0000991017087896 */ /* 0x000fc8000800003f */
[----:B------:R-:W-:-:S06]  /*28f10*/  UISETP.NE.AND UP0, UPT, UR8, 0x2, UPT ;  /* 0x000000020800788c */ /* 0x000fcc000bf05270 */
[----:B------:R-:W-:Y:S01]  /*28f20*/  PLOP3.LUT P0, PT, PT, PT, UP0, 0x80, 0x0 ;  /* 0x000000000000781c */ /* 0x000fe20003f0f008 */
[----:B0-----:R0:W-:-:S12]  /*28f30*/  @!P1 SYNCS.ARRIVE.TRANS64 RZ, [R12+URZ], R11 ;  /* 0x0000000b0cff99a7 */ /* 0x0011d8000800003f */
[----:B------:R-:W-:Y:S05]  /*28f40*/  @P0 BRA `(.L_x_562) ;  /* 0x0000000000040947 */ /* 0x000fea0003800000 */
[----:B------:R-:W-:Y:S01]  /*28f50*/  BPT.TRAP 0x1 ;  /* 0x000000040000795c */ /* 0x000fe20000300000 */
.L_x_562:
[----:B------:R-:W-:Y:S01]  /*28f60*/  R2UR UR8, R8 ;  /* 0x00000000080872ca */ /* 0x000fe200000e0000 */
[----:B------:R-:W-:Y:S01]  /*28f70*/  VIADD R2, R2, 0xffffffff ;  /* 0xffffffff02027836 */ /* 0x000fe20000000000 */
[----:B------:R-:W-:Y:S01]  /*28f80*/  R2UR UR19, R17 ;  /* 0x00000000111372ca */ /* 0x000fe200000e0000 */
[----:B------:R-:W-:Y:S01]  /*28f90*/  UIADD3 UR14, UP0, UR26, 0xf0, URZ ;  /* 0x000000f01a0e7890 */ /* 0x000fe2000ff1e03f */
[----:B------:R-:W-:Y:S01]  /*28fa0*/  R2UR UR21, R5 ;  /* 0x00000000051572ca */ /* 0x000fe200000e0000 */
[----:B------:R-:W-:Y:S01]  /*28fb0*/  UIADD3 UR28, UP1, UR26, 0x1f0, URZ ;  /* 0x000001f01a1c7890 */ /* 0x000fe2000ff3e03f */
[----:B------:R-:W-:Y:S01]  /*28fc0*/  R2UR UR9, R12 ;  /* 0x000000000c0972ca */ /* 0x000fe200000e0000 */
[----:B------:R-:W-:Y:S01]  /*28fd0*/  UIADD3.X UR15, URZ, UR27, URZ, UP0, !UPT ;  /* 0x0000001b3f0f7290 */ /* 0x000fe200087fe43f */
[C---:B------:R-:W-:Y:S01]  /*28fe0*/  R2UR UR10, R13.reuse ;  /* 0x000000000d0a72ca */ /* 0x040fe200000e0000 */
[----:B------:R-:W-:Y:S01]  /*28ff0*/  VIADD R8, R8, 0x1 ;  /* 0x0000000108087836 */ /* 0x000fe20000000000 */
[----:B------:R-:W-:Y:S01]  /*29000*/  R2UR UR12, R10 ;  /* 0x000000000a0c72ca */ /* 0x000fe200000e0000 */
[----:B------:R-:W-:Y:S01]  /*29010*/  UIADD3.X UR29, URZ, UR27, URZ, UP1, !UPT ;  /* 0x0000001b3f1d7290 */ /* 0x000fe20008ffe43f */
[----:B------:R-:W-:Y:S01]  /*29020*/  R2UR UR22, R4 ;  /* 0x00000000041672ca */ /* 0x000fe200000e0000 */
[----:B------:R-:W-:Y:S01]  /*29030*/  USHF.L.U32 UR8, UR8, 0xf, URZ ;  /* 0x0000000f08087899 */ /* 0x000fe2000800063f */
[----:B------:R-:W-:Y:S01]  /*29040*/  ISETP.GT.AND P1, PT, R2, 0x1, PT ;  /* 0x000000010200780c */ /* 0x000fe20003f24270 */
[----:B------:R-:W-:Y:S01]  /*29050*/  UMOV UR16, 0x0 ;  /* 0x0000000000107882 */ /* 0x000fe20000000000 */
[----:B------:R-:W-:Y:S01]  /*29060*/  UMOV UR17, 0x10000000 ;  /* 0x1000000000117882 */ /* 0x000fe20000000000 */
[----:B------:R-:W-:Y:S01]  /*29070*/  ULOP3.LUT UR11, UR8, 0x4000, UR4, 0xf8, !UPT ;  /* 0x00004000080b7892 */ /* 0x000fe2000f8ef804 */
[C---:B------:R-:W-:Y:S01]  /*29080*/  ISETP.NE.AND P0, PT, R8.reuse, 0x4, PT ;  /* 0x000000040800780c */ /* 0x040fe20003f05270 */
[----:B------:R-:W-:Y:S01]  /*29090*/  UIADD3 UR8, UR19, 0x100, UR8 ;  /* 0x0000010013087890 */ /* 0x000fe2000fffe008 */
[----:B------:R-:W-:Y:S01]  /*290a0*/  VIADD R13, R13, 0x80 ;  /* 0x000000800d0d7836 */ /* 0x000fe20000000000 */
[----:B------:R-:W-:Y:S01]  /*290b0*/  UIADD3 UR19, UR19, 0x20100, UR11 ;  /* 0x0002010013137890 */ /* 0x000fe2000fffe00b */
[----:B0-----:R-:W-:Y:S01]  /*290c0*/  SEL R12, RZ, 0x1, P0 ;  /* 0x00000001ff0c7807 */ /* 0x001fe20000000000 */
[----:B------:R-:W-:Y:S01]  /*290d0*/  UMOV UR30, 0x30000 ;  /* 0x00030000001e7882 */ /* 0x000fe20000000000 */
[----:B------:R-:W-:Y:S01]  /*290e0*/  UMOV UR11, UR21 ;  /* 0x00000015000b7c82 */ /* 0x000fe20008000000 */
[----:B------:R-:W-:-:S02]  /*290f0*/  SEL R8, R8, RZ, P0 ;  /* 0x000000ff08087207 */ /* 0x000fc40000000000 */
[----:B------:R-:W-:Y:S01]  /*29100*/  LOP3.LUT R3, R3, R12, RZ, 0x3c, !PT ;  /* 0x0000000c03037212 */ /* 0x000fe200078e3cff */
[----:B------:R0:W-:Y:S02]  /*29110*/  UTMALDG.3D [UR8], [UR14], desc[UR16] ;  /* 0x000010080e0075b4 */ /* 0x0001e40008011000 */
[----:B0-----:R-:W-:Y:S01]  /*29120*/  UMOV UR8, UR19 ;  /* 0x0000001300087c82 */ /* 0x001fe20008000000 */
[----:B------:R-:W-:Y:S02]  /*29130*/  UMOV UR11, UR22 ;  /* 0x00000016000b7c82 */ /* 0x000fe40008000000 */
[----:B------:R0:W-:Y:S02]  /*29140*/  UTMALDG.3D.MULTICAST [UR8], [UR28], UR30, desc[UR16] ;  /* 0x000010081c0073b4 */ /* 0x0001e4000801181e */
[----:B0-----:R-:W-:Y:S05]  /*29150*/  @P1 BRA `(.L_x_563) ;  /* 0xfffffffc00401947 */ /* 0x001fea000383ffff */
.L_x_560:
[----:B------:R-:W-:Y:S05]  /*29160*/  BSYNC B1 ;  /* 0x0000000000017941 */ /* 0x000fea0003800000 */
.L_x_559:
[----:B------:R-:W2:Y:S01]  /*29170*/  LDL.LU R16, [R1+0x458] ;  /* 0x0004580001107983 */ /* 0x000ea20000300800 */
[----:B------:R-:W-:Y:S01]  /*29180*/  LOP3.LUT P2, RZ, R9, 0xff, RZ, 0xc0, !PT ;  /* 0x000000ff09ff7812 */ /* 0x000fe2000784c0ff */
[----:B------:R-:W-:Y:S01]  /*29190*/  IMAD.IADD R6, R7, 0x1, R6 ;  /* 0x0000000107067824 */ /* 0x000fe200078e0206 */
[----:B------:R-:W-:Y:S01]  /*291a0*/  ULDC.64 UR8, c[0x0][0x650] ;  /* 0x0001940000087ab9 */ /* 0x000fe20000000a00 */
[----:B------:R-:W3:Y:S01]  /*291b0*/  LDL.LU R14, [R1+0x45c] ;  /* 0x00045c00010e7983 */ /* 0x000ee20000300800 */
[----:B------:R-:W-:Y:S01]  /*291c0*/  BSSY B1, `(.L_x_564) ;  /* 0x000006f000017945 */ /* 0x000fe20003800000 */
[----:B------:R-:W-:Y:S01]  /*291d0*/  IMAD.MOV.U32 R5, RZ, RZ, -0x1 ;  /* 0xffffffffff057424 */ /* 0x000fe200078e00ff */
[----:B------:R-:W-:Y:S01]  /*291e0*/  SHF.R.U32.HI R2, RZ, 0x2, R6 ;  /* 0x00000002ff027819 */ /* 0x000fe20000011606 */
[----:B------:R-:W-:Y:S01]  /*291f0*/  IMAD.MOV.U32 R4, RZ, RZ, -0x1 ;  /* 0xffffffffff047424 */ /* 0x000fe200078e00ff */
[----:B------:R-:W-:Y:S01]  /*29200*/  ISETP.GT.U32.AND P0, PT, R6, 0x3, PT ;  /* 0x000000030600780c */ /* 0x000fe20003f04070 */
[----:B------:R-:W-:Y:S01]  /*29210*/  IMAD.MOV.U32 R10, RZ, RZ, -0x1 ;  /* 0xffffffffff0a7424 */ /* 0x000fe200078e00ff */
[----:B------:R-:W-:-:S02]  /*29220*/  LOP3.LUT R2, R2, 0x1, RZ, 0xc0, !PT ;  /* 0x0000000102027812 */ /* 0x000fc400078ec0ff */
[C---:B------:R-:W-:Y:S01]  /*29230*/  ISETP.LT.U32.AND P0, PT, R7.reuse, 0x4, P0 ;  /* 0x000000040700780c */ /* 0x040fe20000701070 */
[----:B------:R-:W0:Y:S01]  /*29240*/  @P2 S2R R3, SR_CgaCtaId ;  /* 0x0000000000032919 */ /* 0x000e220000008800 */
[----:B------:R-:W-:Y:S02]  /*29250*/  ISETP.NE.U32.AND P1, PT, R2, 0x1, PT ;  /* 0x000000010200780c */ /* 0x000fe40003f25070 */
[----:B------:R-:W-:Y:S02]  /*29260*/  @P2 MOV R2, 0x400 ;  /* 0x0000040000022802 */ /* 0x000fe40000000f00 */
[----:B------:R-:W-:Y:S02]  /*29270*/  ISETP.GT.U32.AND P1, PT, R7, 0x3, !P1 ;  /* 0x000000030700780c */ /* 0x000fe40004f24070 */
[----:B------:R-:W-:Y:S02]  /*29280*/  LOP3.LUT R6, R6, 0x3, RZ, 0xc0, !PT ;  /* 0x0000000306067812 */ /* 0x000fe400078ec0ff */
[----:B------:R-:W-:-:S02]  /*29290*/  PRMT R9, RZ, 0x7610, R9 ;  /* 0x00007610ff097816 */ /* 0x000fc40000000009 */
[----:B0-----:R-:W-:Y:S02]  /*292a0*/  @P2 LEA R2, R3, R2, 0x18 ;  /* 0x0000000203022211 */ /* 0x001fe400078ec0ff */
[----:B------:R-:W-:Y:S02]  /*292b0*/  SEL R3, RZ, 0x1, !P0 ;  /* 0x00000001ff037807 */ /* 0x000fe40004000000 */
[----:B------:R0:W-:Y:S02]  /*292c0*/  @P2 SYNCS.ARRIVE.TRANS64.A1T0 RZ, [R2+URZ+0x58], RZ ;  /* 0x000058ff02ff29a7 */ /* 0x0001e4000810003f */
[----:B0-----:R-:W-:-:S04]  /*292d0*/  SEL R2, RZ, 0x1, !P1 ;  /* 0x00000001ff027807 */ /* 0x001fc80004800000 */
[----:B------:R-:W-:Y:S02]  /*292e0*/  LOP3.LUT R0, R2, R0, R3, 0x96, !PT ;  /* 0x0000000002007212 */ /* 0x000fe400078e9603 */
[----:B------:R-:W-:Y:S02]  /*292f0*/  PRMT R2, RZ, 0x7610, R2 ;  /* 0x00007610ff027816 */ /* 0x000fe40000000002 */
[----:B---3--:R-:W-:-:S04]  /*29300*/  IADD3 R14, P0, R14, UR24, RZ ;  /* 0x000000180e0e7c10 */ /* 0x008fc8000ff1e0ff */
[----:B--2---:R-:W-:Y:S01]  /*29310*/  IADD3.X R16, R16, UR18, RZ, P0, !PT ;  /* 0x0000001210107c10 */ /* 0x004fe200087fe4ff */
[----:B------:R0:W-:Y:S01]  /*29320*/  STL [R1+0x45c], R14 ;  /* 0x00045c0e01007387 */ /* 0x0001e20000100800 */
[----:B------:R-:W-:-:S03]  /*29330*/  ISETP.GE.U32.AND P0, PT, R14, UR8, PT ;  /* 0x000000080e007c0c */ /* 0x000fc6000bf06070 */
[----:B------:R0:W-:Y:S01]  /*29340*/  STL [R1+0x458], R16 ;  /* 0x0004581001007387 */ /* 0x0001e20000100800 */
[----:B------:R-:W-:-:S13]  /*29350*/  ISETP.GE.U32.AND.EX P0, PT, R16, UR9, PT, P0 ;  /* 0x0000000910007c0c */ /* 0x000fda000bf06100 */
[----:B0-----:R-:W-:Y:S05]  /*29360*/  @P0 BRA `(.L_x_565) ;  /* 0x0000000400500947 */ /* 0x001fea0003800000 */
[----:B------:R-:W0:Y:S01]  /*29370*/  S2R R8, SR_CTAID.X ;  /* 0x0000000000087919 */ /* 0x000e220000002500 */
[----:B------:R-:W-:Y:S01]  /*29380*/  ULDC UR8, c[0x0][0x150] ;  /* 0x0000540000087ab9 */ /* 0x000fe20000000800 */
[----:B------:R-:W1:Y:S01]  /*29390*/  LDC R3, c[0x0][0x144] ;  /* 0x00005100ff037b82 */ /* 0x000e620000000800 */
[----:B------:R-:W-:Y:S01]  /*293a0*/  ULDC UR11, c[0x0][0x630] ;  /* 0x00018c00000b7ab9 */ /* 0x000fe20000000800 */
[----:B------:R-:W2:Y:S06]  /*293b0*/  S2R R5, SR_CTAID.Y ;  /* 0x0000000000057919 */ /* 0x000eac0000002600 */
[----:B------:R-:W3:Y:S01]  /*293c0*/  LDC R12, c[0x0][0x148] ;  /* 0x00005200ff0c7b82 */ /* 0x000ee20000000800 */
[----:B0-----:R-:W-:-:S02]  /*293d0*/  I2FP.F32.U32 R2, R8 ;  /* 0x0000000800027245 */ /* 0x001fc40000201000 */
[----:B--2---:R-:W-:-:S03]  /*293e0*/  I2FP.F32.U32 R4, R5 ;  /* 0x0000000500047245 */ /* 0x004fc60000201000 */
[----:B------:R-:W-:Y:S01]  /*293f0*/  FMUL R2, R2, UR8 ;  /* 0x0000000802027c20 */ /* 0x000fe20008400000 */
[----:B------:R-:W-:Y:S02]  /*29400*/  ULDC UR8, c[0x0][0x154] ;  /* 0x0000550000087ab9 */ /* 0x000fe40000000800 */
[----:B------:R-:W-:Y:S01]  /*29410*/  FMUL R10, R4, UR8 ;  /* 0x00000008040a7c20 */ /* 0x000fe20008400000 */
[----:B------:R-:W-:Y:S02]  /*29420*/  ULDC.64 UR8, c[0x0][0x628] ;  /* 0x00018a0000087ab9 */ /* 0x000fe40000000a00 */
[----:B------:R-:W0:Y:S01]  /*29430*/  F2I.U32.TRUNC.NTZ R2, R2 ;  /* 0x0000000200027305 */ /* 0x000e22000020f000 */
[----:B------:R-:W-:-:S04]  /*29440*/  ISETP.NE.U32.AND P0, PT, RZ, UR8, PT ;  /* 0x00000008ff007c0c */ /* 0x000fc8000bf05070 */
[----:B------:R-:W-:-:S03]  /*29450*/  ISETP.NE.AND.EX P0, PT, RZ, UR9, PT, P0 ;  /* 0x00000009ff007c0c */ /* 0x000fc6000bf05300 */
[----:B------:R-:W2:Y:S01]  /*29460*/  F2I.U32.TRUNC.NTZ R10, R10 ;  /* 0x0000000a000a7305 */ /* 0x000ea2000020f000 */
[----:B0-----:R-:W-:Y:S02]  /*29470*/  IMAD.MOV R4, RZ, RZ, -R2 ;  /* 0x000000ffff047224 */ /* 0x001fe400078e0a02 */
[----:B------:R-:W-:Y:S02]  /*29480*/  IMAD.MOV.U32 R2, RZ, RZ, R14 ;  /* 0x000000ffff027224 */ /* 0x000fe400078e000e */
[----:B-1----:R-:W-:Y:S02]  /*29490*/  IMAD R8, R3, R4, R8 ;  /* 0x0000000403087224 */ /* 0x002fe400078e0208 */
[----:B--2---:R-:W-:-:S04]  /*294a0*/  IMAD.MOV R3, RZ, RZ, -R10 ;  /* 0x000000ffff037224 */ /* 0x004fc800078e0a0a */
[----:B---3--:R-:W-:Y:S02]  /*294b0*/  @P4 IMAD R8, R12, R3, R5 ;  /* 0x000000030c084224 */ /* 0x008fe400078e0205 */
[----:B------:R-:W-:Y:S01]  /*294c0*/  IMAD.MOV.U32 R3, RZ, RZ, R16 ;  /* 0x000000ffff037224 */ /* 0x000fe200078e0010 */
[----:B------:R-:W-:Y:S06]  /*294d0*/  @!P0 BRA `(.L_x_566) ;  /* 0x0000000000288947 */ /* 0x000fec0003800000 */
[----:B------:R-:W-:Y:S02]  /*294e0*/  ULDC UR10, c[0x0][0x634] ;  /* 0x00018d00000a7ab9 */ /* 0x000fe40000000800 */
[----:B------:R-:W-:-:S05]  /*294f0*/  IADD3 R3, P0, R14, UR10, RZ ;  /* 0x0000000a0e037c10 */ /* 0x000fca000ff1e0ff */
[----:B------:R-:W-:-:S04]  /*29500*/  IMAD.X R11, RZ, RZ, R16, P0 ;  /* 0x000000ffff0b7224 */ /* 0x000fc800000e0610 */
[----:B------:R-:W-:-:S04]  /*29510*/  IMAD.WIDE.U32 R4, R11, UR8, RZ ;  /* 0x000000080b047c25 */ /* 0x000fc8000f8e00ff */
[----:B------:R-:W-:-:S04]  /*29520*/  IMAD.WIDE.U32 R4, P0, R3, UR9, R4 ;  /* 0x0000000903047c25 */ /* 0x000fc8000f800004 */
[----:B------:R-:W-:-:S04]  /*29530*/  IMAD.WIDE.U32 R2, R3, UR8, RZ ;  /* 0x0000000803027c25 */ /* 0x000fc8000f8e00ff */
[----:B------:R-:W-:Y:S01]  /*29540*/  IMAD.MOV.U32 R2, RZ, RZ, R5 ;  /* 0x000000ffff027224 */ /* 0x000fe200078e0005 */
[----:B------:R-:W-:Y:S01]  /*29550*/  IADD3 RZ, P1, R3, R4, RZ ;  /* 0x0000000403ff7210 */ /* 0x000fe20007f3e0ff */
[----:B------:R-:W-:-:S04]  /*29560*/  IMAD.X R3, RZ, RZ, RZ, P0 ;  /* 0x000000ffff037224 */ /* 0x000fc800000e06ff */
[----:B------:R-:W-:-:S08]  /*29570*/  IMAD.WIDE.U32.X R2, R11, UR9, R2, P1 ;  /* 0x000000090b027c25 */ /* 0x000fd000088e0402 */
.L_x_566:
[--C-:B------:R-:W-:Y:S01]  /*29580*/  SHF.R.U64 R10, R2, UR11, R3.reuse ;  /* 0x0000000b020a7c19 */ /* 0x100fe20008001203 */
[----:B------:R-:W-:Y:S01]  /*29590*/  ULDC.64 UR8, c[0x0][0x620] ;  /* 0x0001880000087ab9 */ /* 0x000fe20000000a00 */
[----:B------:R-:W-:Y:S01]  /*295a0*/  SHF.R.U32.HI R2, RZ, UR11, R3 ;  /* 0x0000000bff027c19 */ /* 0x000fe20008011603 */
[----:B------:R-:W-:Y:S01]  /*295b0*/  IMAD.MOV.U32 R3, RZ, RZ, R16 ;  /* 0x000000ffff037224 */ /* 0x000fe200078e0010 */
[----:B------:R-:W-:Y:S01]  /*295c0*/  IADD3 R11, P0, RZ, -R10, RZ ;  /* 0x8000000aff0b7210 */ /* 0x000fe20007f1e0ff */
[----:B------:R-:W-:-:S04]  /*295d0*/  ULDC.64 UR10, c[0x0][0x640] ;  /* 0x00019000000a7ab9 */ /* 0x000fc80000000a00 */
[----:B------:R-:W-:Y:S01]  /*295e0*/  IMAD.X R2, RZ, RZ, ~R2, P0 ;  /* 0x000000ffff027224 */ /* 0x000fe200000e0e02 */
[----:B------:R-:W-:-:S03]  /*295f0*/  ISETP.NE.U32.AND P0, PT, RZ, UR10, PT ;  /* 0x0000000aff007c0c */ /* 0x000fc6000bf05070 */
[----:B------:R-:W-:Y:S01]  /*29600*/  IMAD R2, R2, UR8, RZ ;  /* 0x0000000802027c24 */ /* 0x000fe2000f8e02ff */
[----:B------:R-:W-:-:S03]  /*29610*/  ISETP.NE.AND.EX P0, PT, RZ, UR11, PT, P0 ;  /* 0x0000000bff007c0c */ /* 0x000fc6000bf05300 */
[----:B------:R-:W-:Y:S02]  /*29620*/  IMAD R5, R11, UR9, R2 ;  /* 0x000000090b057c24 */ /* 0x000fe4000f8e0202 */
[----:B------:R-:W-:-:S04]  /*29630*/  IMAD.MOV.U32 R2, RZ, RZ, R14 ;  /* 0x000000ffff027224 */ /* 0x000fc800078e000e */
[----:B------:R-:W-:Y:S01]  /*29640*/  IMAD.WIDE.U32 R2, R11, UR8, R2 ;  /* 0x000000080b027c25 */ /* 0x000fe2000f8e0002 */
[----:B------:R-:W-:-:S03]  /*29650*/  ULDC UR8, c[0x0][0x618] ;  /* 0x0001860000087ab9 */ /* 0x000fc60000000800 */
[----:B------:R-:W-:-:S05]  /*29660*/  IMAD.IADD R3, R3, 0x1, R5 ;  /* 0x0000000103037824 */ /* 0x000fca00078e0205 */
[--C-:B------:R-:W-:Y:S02]  /*29670*/  SHF.R.U64 R11, R2, UR8, R3.reuse ;  /* 0x00000008020b7c19 */ /* 0x100fe40008001203 */
[----:B------:R-:W-:Y:S01]  /*29680*/  SHF.R.U32.HI R2, RZ, UR8, R3 ;  /* 0x00000008ff027c19 */ /* 0x000fe20008011603 */
[----:B------:R-:W-:-:S03]  /*29690*/  ULDC UR8, c[0x0][0x608] ;  /* 0x0001820000087ab9 */ /* 0x000fc60000000800 */
[--C-:B------:R-:W-:Y:S02]  /*296a0*/  SHF.R.U64 R12, R11, UR8, R2.reuse ;  /* 0x000000080b0c7c19 */ /* 0x100fe40008001202 */
[----:B------:R-:W-:Y:S01]  /*296b0*/  SHF.R.U32.HI R3, RZ, UR8, R2 ;  /* 0x00000008ff037c19 */ /* 0x000fe20008011602 */
[----:B------:R-:W-:-:S03]  /*296c0*/  ULDC UR8, c[0x0][0x658] ;  /* 0x0001960000087ab9 */ /* 0x000fc60000000800 */
[--C-:B------:R-:W-:Y:S02]  /*296d0*/  SHF.R.U64 R13, R12, UR8, R3.reuse ;  /* 0x000000080c0d7c19 */ /* 0x100fe40008001203 */
[----:B------:R-:W-:-:S03]  /*296e0*/  SHF.R.U32.HI R14, RZ, UR8, R3 ;  /* 0x00000008ff0e7c19 */ /* 0x000fc60008011603 */
[----:B------:R-:W-:Y:S02]  /*296f0*/  IMAD.MOV.U32 R2, RZ, RZ, R13 ;  /* 0x000000ffff027224 */ /* 0x000fe400078e000d */
        /* <DEDUP_REMOVED lines=12> */
.L_x_567:
[----:B------:R-:W-:Y:S01]  /*297c0*/  ULDC UR8, c[0x0][0x648] ;  /* 0x0001920000087ab9 */ /* 0x000fe20000000800 */
[----:B------:R-:W-:Y:S02]  /*297d0*/  LOP3.LUT R12, R12, UR20, RZ, 0xc0, !PT ;  /* 0x000000140c0c7c12 */ /* 0x000fe4000f8ec0ff */
[----:B------:R-:W-:Y:S01]  /*297e0*/  SHF.R.U64 R3, R2, UR8, R3 ;  /* 0x0000000802037c19 */ /* 0x000fe20008001203 */
[----:B------:R-:W-:-:S04]  /*297f0*/  ULDC UR8, c[0x0][0x638] ;  /* 0x00018e0000087ab9 */ /* 0x000fc80000000800 */
[----:B------:R-:W-:Y:S02]  /*29800*/  IMAD.MOV R2, RZ, RZ, -R3 ;  /* 0x000000ffff027224 */ /* 0x000fe400078e0a03 */
[----:B------:R-:W-:Y:S02]  /*29810*/  IMAD R5, R3, UR6, R12 ;  /* 0x0000000603057c24 */ /* 0x000fe4000f8e020c */
[----:B------:R-:W-:Y:S01]  /*29820*/  IMAD R13, R2, UR8, R13 ;  /* 0x00000008020d7c24 */ /* 0x000fe2000f8e020d */
[----:B------:R-:W-:Y:S01]  /*29830*/  ULDC UR8, c[0x0][0x610] ;  /* 0x0001840000087ab9 */ /* 0x000fe20000000800 */
[----:B------:R-:W-:Y:S01]  /*29840*/  LOP3.LUT R2, R11, UR5, RZ, 0xc0, !PT ;  /* 0x000000050b027c12 */ /* 0x000fe2000f8ec0ff */
[----:B------:R-:W-:Y:S01]  /*29850*/  IMAD R8, R5, UR8, R8 ;  /* 0x0000000805087c24 */ /* 0x000fe2000f8e0208 */
[----:B------:R-:W-:-:S03]  /*29860*/  ULDC UR8, c[0x0][0x600] ;  /* 0x0001800000087ab9 */ /* 0x000fc60000000800 */
[----:B------:R-:W-:Y:S02]  /*29870*/  IMAD R13, R13, UR8, R2 ;  /* 0x000000080d0d7c24 */ /* 0x000fe4000f8e0202 */
[----:B------:R-:W-:-:S03]  /*29880*/  IMAD.MOV.U32 R2, RZ, RZ, 0x1 ;  /* 0x00000001ff027424 */ /* 0x000fc600078e00ff */
[----:B------:R-:W-:Y:S02]  /*29890*/  SEL R4, R13, R8, !P4 ;  /* 0x000000080d047207 */ /* 0x000fe40006000000 */
[----:B------:R-:W-:-:S07]  /*298a0*/  SEL R5, R8, R13, !P4 ;  /* 0x0000000d08057207 */ /* 0x000fce0006000000 */
.L_x_565:
[----:B------:R-:W-:Y:S05]  /*298b0*/  BSYNC B1 ;  /* 0x0000000000017941 */ /* 0x000fea0003800000 */
.L_x_564:
[----:B------:R-:W-:-:S13]  /*298c0*/  LOP3.LUT P0, RZ, R2, 0xff, RZ, 0xc0, !PT ;  /* 0x000000ff02ff7812 */ /* 0x000fda000780c0ff */
[----:B------:R-:W-:Y:S05]  /*298d0*/  @P0 BRA `(.L_x_568) ;  /* 0xfffffff4002c0947 */ /* 0x000fea000383ffff */
[----:B------:R-:W-:Y:S05]  /*298e0*/  BSYNC B0 ;  /* 0x0000000000007941 */ /* 0x000fea0003800000 */
.L_x_557:
[----:B------:R-:W-:-:S03]  /*298f0*/  UMOV UR8, 0xffffffff ;  /* 0xffffffff00087882 */ /* 0x000fc60000000000 */
[----:B------:R-:W-:Y:S05]  /*29900*/  BRA.DIV UR8, `(.L_x_569) ;  /* 0x0000000608287947 */ /* 0x000fea000b800000 */
[----:B------:R-:W-:-:S13]  /*29910*/  ELECT P0, URZ, PT ;  /* 0x00000000003f782f */ /* 0x000fda0003800000 */
.L_x_583:
[----:B------:R-:W-:Y:S04]  /*29920*/  BSSY B0, `(.L_x_570) ;  /* 0x000002c000007945 */ /* 0x000fe80003800000 */
[----:B------:R-:W-:Y:S05]  /*29930*/  @!P0 BRA `(.L_x_571) ;  /* 0x0000000000a88947 */ /* 0x000fea0003800000 */
[----:B------:R-:W-:-:S04]  /*29940*/  ULOP3.LUT UR8, UR13, 0x2, URZ, 0xfc, !UPT ;  /* 0x000000020d087892 */ /* 0x000fc8000f8efc3f */
[----:B------:R-:W-:-:S06]  /*29950*/  UISETP.NE.AND UP0, UPT, UR8, 0x3, UPT ;  /* 0x000000030800788c */ /* 0x000fcc000bf05270 */
[----:B------:R-:W-:-:S13]  /*29960*/  PLOP3.LUT P0, PT, PT, PT, UP0, 0x80, 0x0 ;  /* 0x000000000000781c */ /* 0x000fda0003f0f008 */
[----:B------:R-:W-:Y:S05]  /*29970*/  @!P0 BRA `(.L_x_572) ;  /* 0x0000000000048947 */ /* 0x000fea0003800000 */
[----:B------:R-:W-:Y:S01]  /*29980*/  BPT.TRAP 0x1 ;  /* 0x000000040000795c */ /* 0x000fe20000300000 */
.L_x_572:
[----:B------:R-:W0:Y:S01]  /*29990*/  S2R R3, SR_CgaCtaId ;  /* 0x0000000000037919 */ /* 0x000e220000008800 */
[----:B------:R-:W-:-:S04]  /*299a0*/  MOV R2, 0x400 ;  /* 0x0000040000027802 */ /* 0x000fc80000000f00 */
[----:B0-----:R-:W-:Y:S02]  /*299b0*/  LEA R3, R3, R2, 0x18 ;  /* 0x0000000203037211 */ /* 0x001fe400078ec0ff */
[----:B------:R-:W-:-:S03]  /*299c0*/  SHF.L.U32 R2, R0, 0x1f, RZ ;  /* 0x0000001f00027819 */ /* 0x000fc600000006ff */
[----:B------:R-:W-:-:S04]  /*299d0*/  VIADD R3, R3, 0x20 ;  /* 0x0000002003037836 */ /* 0x000fc80000000000 */
[----:B------:R-:W-:-:S04]  /*299e0*/  IMAD R5, R6, 0x8, R3 ;  /* 0x0000000806057824 */ /* 0x000fc800078e0203 */
[----:B------:R-:W0:Y:S02]  /*299f0*/  SYNCS.PHASECHK.TRANS64.TRYWAIT P0, [R5+URZ], R2 ;  /* 0x00000002050075a7 */ /* 0x000e24000800017f */
[----:B0-----:R-:W-:Y:S05]  /*29a00*/  @!P0 BRA `(.L_x_573) ;  /* 0x0000000400088947 */ /* 0x001fea0003800000 */
.L_x_584:
[----:B------:R-:W-:-:S05]  /*29a10*/  VIADD R6, R6, 0x1 ;  /* 0x0000000106067836 */ /* 0x000fca0000000000 */
[----:B------:R-:W-:-:S04]  /*29a20*/  ISETP.NE.AND P0, PT, R6, 0x4, PT ;  /* 0x000000040600780c */ /* 0x000fc80003f05270 */
[----:B0-----:R-:W-:Y:S02]  /*29a30*/  SEL R5, RZ, 0x1, P0 ;  /* 0x00000001ff057807 */ /* 0x001fe40000000000 */
[----:B------:R-:W-:Y:S02]  /*29a40*/  SEL R6, R6, RZ, P0 ;  /* 0x000000ff06067207 */ /* 0x000fe40000000000 */
[----:B------:R-:W-:-:S03]  /*29a50*/  LOP3.LUT R5, R0, R5, RZ, 0x3c, !PT ;  /* 0x0000000500057212 */ /* 0x000fc600078e3cff */
[----:B------:R-:W-:Y:S01]  /*29a60*/  IMAD R7, R6, 0x8, R3 ;  /* 0x0000000806077824 */ /* 0x000fe200078e0203 */
[----:B------:R-:W-:-:S04]  /*29a70*/  SHF.L.U32 R0, R5, 0x1f, RZ ;  /* 0x0000001f05007819 */ /* 0x000fc800000006ff */
[----:B------:R-:W0:Y:S02]  /*29a80*/  SYNCS.PHASECHK.TRANS64.TRYWAIT P0, [R7+URZ], R0 ;  /* 0x00000000070075a7 */ /* 0x000e24000800017f */
[----:B0-----:R-:W-:Y:S05]  /*29a90*/  @!P0 BRA `(.L_x_574) ;  /* 0x0000000000f88947 */ /* 0x001fea0003800000 */
.L_x_585:
[----:B0-----:R-:W-:-:S05]  /*29aa0*/  VIADD R0, R6, 0x1 ;  /* 0x0000000106007836 */ /* 0x001fca0000000000 */
[----:B------:R-:W-:-:S04]  /*29ab0*/  ISETP.NE.AND P0, PT, R0, 0x4, PT ;  /* 0x000000040000780c */ /* 0x000fc80003f05270 */
[----:B------:R-:W-:Y:S02]  /*29ac0*/  SEL R2, RZ, 0x1, P0 ;  /* 0x00000001ff027807 */ /* 0x000fe40000000000 */
[----:B------:R-:W-:Y:S02]  /*29ad0*/  SEL R4, R0, RZ, P0 ;  /* 0x000000ff00047207 */ /* 0x000fe40000000000 */
[----:B------:R-:W-:-:S03]  /*29ae0*/  LOP3.LUT R5, R5, R2, RZ, 0x3c, !PT ;  /* 0x0000000205057212 */ /* 0x000fc600078e3cff */
[----:B------:R-:W-:Y:S01]  /*29af0*/  IMAD R7, R4, 0x8, R3 ;  /* 0x0000000804077824 */ /* 0x000fe200078e0203 */
[----:B------:R-:W-:-:S04]  /*29b00*/  SHF.L.U32 R0, R5, 0x1f, RZ ;  /* 0x0000001f05007819 */ /* 0x000fc800000006ff */
[----:B------:R-:W0:Y:S02]  /*29b10*/  SYNCS.PHASECHK.TRANS64.TRYWAIT P0, [R7+URZ], R0 ;  /* 0x00000000070075a7 */ /* 0x000e24000800017f */
[----:B0-----:R-:W-:Y:S05]  /*29b20*/  @!P0 BRA `(.L_x_575) ;  /* 0x0000000000e88947 */ /* 0x001fea0003800000 */
.L_x_586:
[----:B0-----:R-:W-:-:S05]  /*29b30*/  VIADD R0, R4, 0x1 ;  /* 0x0000000104007836 */ /* 0x001fca0000000000 */
[----:B------:R-:W-:-:S04]  /*29b40*/  ISETP.NE.AND P0, PT, R0, 0x4, PT ;  /* 0x000000040000780c */ /* 0x000fc80003f05270 */
[----:B------:R-:W-:Y:S02]  /*29b50*/  SEL R2, RZ, 0x1, P0 ;  /* 0x00000001ff027807 */ /* 0x000fe40000000000 */
[----:B------:R-:W-:Y:S02]  /*29b60*/  SEL R0, R0, RZ, P0 ;  /* 0x000000ff00007207 */ /* 0x000fe40000000000 */
[----:B------:R-:W-:-:S03]  /*29b70*/  LOP3.LUT R2, R5, R2, RZ, 0x3c, !PT ;  /* 0x0000000205027212 */ /* 0x000fc600078e3cff */
[----:B------:R-:W-:Y:S01]  /*29b80*/  IMAD R3, R0, 0x8, R3 ;  /* 0x0000000800037824 */ /* 0x000fe200078e0203 */
[----:B------:R-:W-:-:S07]  /*29b90*/  SHF.L.U32 R0, R2, 0x1f, RZ ;  /* 0x0000001f02007819 */ /* 0x000fce00000006ff */
.L_x_576:
[----:B0-----:R0:W1:Y:S02]  /*29ba0*/  SYNCS.PHASECHK.TRANS64.TRYWAIT P0, [R3+URZ], R0 ;  /* 0x00000000030075a7 */ /* 0x001064000800017f */
[----:B-1----:R-:W-:Y:S05]  /*29bb0*/  @!P0 NANOSLEEP.SYNCS 0x989680 ;  /* 0x009896800000895d */ /* 0x002fea0003900000 */
[----:B------:R-:W1:Y:S02]  /*29bc0*/  @!P0 SYNCS.PHASECHK.TRANS64 P0, [R3+URZ], R0 ;  /* 0x00000000030085a7 */ /* 0x000e64000800007f */
[----:B-1----:R-:W-:Y:S05]  /*29bd0*/  @!P0 BRA `(.L_x_576) ;  /* 0xfffffffc00f08947 */ /* 0x002fea000383ffff */
.L_x_571:
[----:B------:R-:W-:Y:S05]  /*29be0*/  BSYNC B0 ;  /* 0x0000000000007941 */ /* 0x000fea0003800000 */
.L_x_570:
[----:B------:R-:W-:Y:S05]  /*29bf0*/  EXIT ;  /* 0x000000000000794d */ /* 0x000fea0003800000 */
.L_x_21:
[----:B--2---:R-:W-:-:S04]  /*29c00*/  IMAD.U32 R3, RZ, RZ, UR6 ;  /* 0x00000006ff037e24 */ /* 0x004fc8000f8e00ff */
[----:B------:R2:W3:Y:S03]  /*29c10*/  SYNCS.PHASECHK.TRANS64.TRYWAIT P0, [R3+URZ], R0 ;  /* 0x00000000030075a7 */ /* 0x0004e6000800017f */
[----:B---3--:R-:W-:Y:S05]  /*29c20*/  @!P0 NANOSLEEP.SYNCS 0x989680 ;  /* 0x009896800000895d */ /* 0x008fea0003900000 */
[----:B------:R-:W3:Y:S02]  /*29c30*/  @!P0 SYNCS.PHASECHK.TRANS64 P0, [R3+URZ], R0 ;  /* 0x00000000030085a7 */ /* 0x000ee4000800007f */
[----:B---3--:R-:W-:Y:S05]  /*29c40*/  @!P0 BRA `(.L_x_21) ;  /* 0xfffffffc00ec8947 */ /* 0x008fea000383ffff */
[----:B------:R-:W-:Y:S05]  /*29c50*/  BRA `(.L_x_20) ;  /* 0xfffffd9000607947 */ /* 0x000fea000383ffff */
.L_x_27:
[----:B-----5:R2:W-:Y:S02]  /*29c60*/  STL [R1+0x470], R2 ;  /* 0x0004700201007387 */ /* 0x0205e40000100800 */
[----:B--2---:R-:W-:-:S04]  /*29c70*/  IMAD.U32 R2, RZ, RZ, UR16 ;  /* 0x00000010ff027e24 */ /* 0x004fc8000f8e00ff */
[----:B------:R2:W3:Y:S03]  /*29c80*/  SYNCS.PHASECHK.TRANS64.TRYWAIT P0, [R2+URZ], R0 ;  /* 0x00000000020075a7 */ /* 0x0004e6000800017f */
[----:B---3--:R-:W-:Y:S05]  /*29c90*/  @!P0 NANOSLEEP.SYNCS 0x989680 ;  /* 0x009896800000895d */ /* 0x008fea0003900000 */
[----:B------:R2:W3:Y:S02]  /*29ca0*/  @!P0 SYNCS.PHASECHK.TRANS64 P0, [R2+URZ], R0 ;  /* 0x00000000020085a7 */ /* 0x0004e4000800007f */
[----:B--2---:R2:W5:Y:S02]  /*29cb0*/  LDL.LU R2, [R1+0x470] ;  /* 0x0004700001027983 */ /* 0x0045640000300800 */
[----:B--23--:R-:W-:Y:S05]  /*29cc0*/  @!P0 BRA `(.L_x_27) ;  /* 0xfffffffc00e48947 */ /* 0x00cfea000383ffff */
[----:B------:R-:W-:Y:S05]  /*29cd0*/  BRA `(.L_x_26) ;  /* 0xfffffdf400147947 */ /* 0x000fea000383ffff */
.L_x_558:
[----:B------:R-:W-:Y:S01]  /*29ce0*/  BSSY B1, `(.L_x_577) ;  /* 0x0000006000017945 */ /* 0x000fe20003800000 */
[----:B------:R-:W-:-:S07]  /*29cf0*/  IMAD.MOV.U32 R2, RZ, RZ, -0x1 ;  /* 0xffffffffff027424 */ /* 0x000fce00078e00ff */
[----:B------:R-:W-:Y:S05]  /*29d00*/  WARPSYNC.COLLECTIVE R2, `(.L_x_578) ;  /* 0x00000000020c7348 */ /* 0x000fea0003c00000 */
[----:B------:R-:W-:Y:S02]  /*29d10*/  ELECT P0, UR62, PT ;  /* 0x00000000003e782f */ /* 0x000fe40003800000 */
[----:B------:R-:W-:Y:S01]  /*29d20*/  MOV R2, UR62 ;  /* 0x0000003e00027c02 */ /* 0x000fe20008000f00 */
[----:B------:R-:W-:Y:S10]  /*29d30*/  ENDCOLLECTIVE ;  /* 0x000000000000791b */ /* 0x000ff40003800000 */
.L_x_578:
[----:B------:R-:W-:Y:S05]  /*29d40*/  BSYNC B1 ;  /* 0x0000000000017941 */ /* 0x000fea0003800000 */
.L_x_577:
[----:B------:R-:W-:Y:S05]  /*29d50*/  BRA `(.L_x_579) ;  /* 0xfffffff000187947 */ /* 0x000fea000383ffff */
.L_x_561:
[----:B0-----:R0:W1:Y:S02]  /*29d60*/  SYNCS.PHASECHK.TRANS64.TRYWAIT P0, [R12+URZ+0x20], R11 ;  /* 0x0000200b0c0075a7 */ /* 0x001064000800017f */
[----:B-1----:R-:W-:Y:S05]  /*29d70*/  @!P0 NANOSLEEP.SYNCS 0x989680 ;  /* 0x009896800000895d */ /* 0x002fea0003900000 */
[----:B------:R-:W1:Y:S02]  /*29d80*/  @!P0 SYNCS.PHASECHK.TRANS64 P0, [R12+URZ+0x20], R11 ;  /* 0x0000200b0c0085a7 */ /* 0x000e64000800007f */
[----:B-1----:R-:W-:Y:S05]  /*29d90*/  @!P0 BRA `(.L_x_561) ;  /* 0xfffffffc00f08947 */ /* 0x002fea000383ffff */
[----:B------:R-:W-:Y:S05]  /*29da0*/  BRA `(.L_x_580) ;  /* 0xfffffff000507947 */ /* 0x000fea000383ffff */
.L_x_569:
[----:B------:R-:W-:Y:S01]  /*29db0*/  BSSY B0, `(.L_x_581) ;  /* 0x0000006000007945 */ /* 0x000fe20003800000 */
[----:B------:R-:W-:-:S07]  /*29dc0*/  IMAD.MOV.U32 R2, RZ, RZ, -0x1 ;  /* 0xffffffffff027424 */ /* 0x000fce00078e00ff */
[----:B------:R-:W-:Y:S05]  /*29dd0*/  WARPSYNC.COLLECTIVE R2, `(.L_x_582) ;  /* 0x00000000020c7348 */ /* 0x000fea0003c00000 */
[----:B------:R-:W-:Y:S02]  /*29de0*/  ELECT P0, UR62, PT ;  /* 0x00000000003e782f */ /* 0x000fe40003800000 */
[----:B------:R-:W-:Y:S01]  /*29df0*/  MOV R2, UR62 ;  /* 0x0000003e00027c02 */ /* 0x000fe20008000f00 */
[----:B------:R-:W-:Y:S10]  /*29e00*/  ENDCOLLECTIVE ;  /* 0x000000000000791b */ /* 0x000ff40003800000 */
.L_x_582:
[----:B------:R-:W-:Y:S05]  /*29e10*/  BSYNC B0 ;  /* 0x0000000000007941 */ /* 0x000fea0003800000 */
.L_x_581:
[----:B------:R-:W-:Y:S05]  /*29e20*/  BRA `(.L_x_583) ;  /* 0xfffffff800bc7947 */ /* 0x000fea000383ffff */
.L_x_573:
[----:B0-----:R0:W1:Y:S02]  /*29e30*/  SYNCS.PHASECHK.TRANS64.TRYWAIT P0, [R5+URZ], R2 ;  /* 0x00000002050075a7 */ /* 0x001064000800017f */
[----:B-1----:R-:W-:Y:S05]  /*29e40*/  @!P0 NANOSLEEP.SYNCS 0x989680 ;  /* 0x009896800000895d */ /* 0x002fea0003900000 */
[----:B------:R-:W1:Y:S02]  /*29e50*/  @!P0 SYNCS.PHASECHK.TRANS64 P0, [R5+URZ], R2 ;  /* 0x00000002050085a7 */ /* 0x000e64000800007f */
[----:B-1----:R-:W-:Y:S05]  /*29e60*/  @!P0 BRA `(.L_x_573) ;  /* 0xfffffffc00f08947 */ /* 0x002fea000383ffff */
[----:B------:R-:W-:Y:S05]  /*29e70*/  BRA `(.L_x_584) ;  /* 0xfffffff800e47947 */ /* 0x000fea000383ffff */
.L_x_574:
[----:B0-----:R0:W1:Y:S02]  /*29e80*/  SYNCS.PHASECHK.TRANS64.TRYWAIT P0, [R7+URZ], R0 ;  /* 0x00000000070075a7 */ /* 0x001064000800017f */
[----:B-1----:R-:W-:Y:S05]  /*29e90*/  @!P0 NANOSLEEP.SYNCS 0x989680 ;  /* 0x009896800000895d */ /* 0x002fea0003900000 */
[----:B------:R-:W1:Y:S02]  /*29ea0*/  @!P0 SYNCS.PHASECHK.TRANS64 P0, [R7+URZ], R0 ;  /* 0x00000000070085a7 */ /* 0x000e64000800007f */
[----:B-1----:R-:W-:Y:S05]  /*29eb0*/  @!P0 BRA `(.L_x_574) ;  /* 0xfffffffc00f08947 */ /* 0x002fea000383ffff */
[----:B------:R-:W-:Y:S05]  /*29ec0*/  BRA `(.L_x_585) ;  /* 0xfffffff800f47947 */ /* 0x000fea000383ffff */
.L_x_575:
[----:B0-----:R0:W1:Y:S02]  /*29ed0*/  SYNCS.PHASECHK.TRANS64.TRYWAIT P0, [R7+URZ], R0 ;  /* 0x00000000070075a7 */ /* 0x001064000800017f */
[----:B-1----:R-:W-:Y:S05]  /*29ee0*/  @!P0 NANOSLEEP.SYNCS 0x989680 ;  /* 0x009896800000895d */ /* 0x002fea0003900000 */
[----:B------:R-:W1:Y:S02]  /*29ef0*/  @!P0 SYNCS.PHASECHK.TRANS64 P0, [R7+URZ], R0 ;  /* 0x00000000070085a7 */ /* 0x000e64000800007f */
[----:B-1----:R-:W-:Y:S05]  /*29f00*/  @!P0 BRA `(.L_x_575) ;  /* 0xfffffffc00f08947 */ /* 0x002fea000383ffff */
[----:B------:R-:W-:Y:S05]  /*29f10*/  BRA `(.L_x_586) ;  /* 0xfffffffc00047947 */ /* 0x000fea000383ffff */
.L_x_587:
[----:B------:R-:W-:-:S00]  /*29f20*/  BRA `(.L_x_587) ;  /* 0xfffffffc00fc7947 */ /* 0x000fc0000383ffff */
[----:B------:R-:W-:-:S00]  /*29f30*/  NOP ;  /* 0x0000000000007918 */ /* 0x000fc00000000000 */
        /* <DEDUP_REMOVED lines=12> */
.L_x_588:


//--------------------- .nv.shared._ZN7cutlass13device_kernelINS_4gemm6kernel13GemmUniversalIN4cute5tupleIJiiiiEEENS1_10collective13CollectiveMmaINS1_37MainloopSm90TmaGmmaWarpSpecializedFP8ILi4ENS5_IJNS4_1CILi2EEENSA_ILi1EEESC_EEENS1_35KernelTmaWarpSpecializedCooperativeEEENS5_IJNSA_ILi256EEESG_NSA_ILi128EEEEEENS_12float_e5m2_tENS5_IJlSC_lEEESJ_SK_NS4_8TiledMMAINS4_8MMA_AtomIJNS4_4SM904GMMA31MMA_64x256x32_F32E5M2E5M2_SS_TNILNSO_7ScaleInE1ELSQ_1EEEEEENS4_6LayoutISD_NS5_IJSC_NSA_ILi0EEESU_EEEEENS5_IJNS4_10UnderscoreESX_SX_EEEEENS4_13SM90_TMA_LOADENS4_14ComposedLayoutINS4_7SwizzleILi3ELi4ELi3EEENS4_18smem_ptr_flag_bitsILi8EEENST_INS5_IJNSA_ILi8EEESH_EEENS5_IJSH_SC_EEEEEEEvNS4_8identityENS4_23SM90_TMA_LOAD_MULTICASTES1A_vS1B_EENS_8epilogue10collective6detail29Sm90TmaWarpSpecializedAdapterINS1F_15DefaultEpilogueISJ_SK_SK_NS1E_6thread17LinearCombinationISJ_Li1EffLNS1J_9ScaleType4KindE0ELNS_15FloatRoundStyleE2ESJ_EENS1_15EpilogueDefaultEEEEEvvEEEEvNT_6ParamsE --------------------------
	.section	.nv.shared._ZN7cutlass13device_kernelINS_4gemm6kernel13GemmUniversalIN4cute5tupleIJiiiiEEENS1_10collective13CollectiveMmaINS1_37MainloopSm90TmaGmmaWarpSpecializedFP8ILi4ENS5_IJNS4_1CILi2EEENSA_ILi1EEESC_EEENS1_35KernelTmaWarpSpecializedCooperativeEEENS5_IJNSA_ILi256EEESG_NSA_ILi128EEEEEENS_12float_e5m2_tENS5_IJlSC_lEEESJ_SK_NS4_8TiledMMAINS4_8MMA_AtomIJNS4_4SM904GMMA31MMA_64x256x32_F32E5M2E5M2_SS_TNILNSO_7ScaleInE1ELSQ_1EEEEEENS4_6LayoutISD_NS5_IJSC_NSA_ILi0EEESU_EEEEENS5_IJNS4_10UnderscoreESX_SX_EEEEENS4_13SM90_TMA_LOADENS4_14ComposedLayoutINS4_7SwizzleILi3ELi4ELi3EEENS4_18smem_ptr_flag_bitsILi8EEENST_INS5_IJNSA_ILi8EEESH_EEENS5_IJSH_SC_EEEEEEEvNS4_8identityENS4_23SM90_TMA_LOAD_MULTICASTES1A_vS1B_EENS_8epilogue10collective6detail29Sm90TmaWarpSpecializedAdapterINS1F_15DefaultEpilogueISJ_SK_SK_NS1E_6thread17LinearCombinationISJ_Li1EffLNS1J_9ScaleType4KindE0ELNS_15FloatRoundStyleE2ESJ_EENS1_15EpilogueDefaultEEEEEvvEEEEvNT_6ParamsE,"aw",@nobits
	.sectionflags	@""
	.align	16
	.zero		1024


//--------------------- .nv.shared.reserved.0     --------------------------
	.section	.nv.shared.reserved.0,"aw",@nobits
	.weak		__nv_reservedSMEM_offset_0_alias
	.size		__nv_reservedSMEM_offset_0_alias, 0, 0
	.other		__nv_reservedSMEM_offset_0_alias,@"STO_CUDA_RESERVED_SHARED STV_DEFAULT"
__nv_reservedSMEM_offset_0_alias:
	.zero		0


//--------------------- .nv.global                --------------------------
	.section	.nv.global,"aw",@nobits
.nv.global:
	.type		_ZN39_INTERNAL_419ecf3c_4_k_cu_0e9496e0_57194cute1_E,@object
	.size		_ZN39_INTERNAL_419ecf3c_4_k_cu_0e9496e0_57194cute1_E,(_ZN39_INTERNAL_419ecf3c_4_k_cu_0e9496e0_57194cuda3std3__45__cpo6cbeginE - _ZN39_INTERNAL_419ecf3c_4_k_cu_0e9496e0_57194cute1_E)
_ZN39_INTERNAL_419ecf3c_4_k_cu_0e9496e0_57194cute1_E:
	.zero		1
	.type		_ZN39_INTERNAL_419ecf3c_4_k_cu_0e9496e0_57194cuda3std3__45__cpo6cbeginE,@object
	.size		_ZN39_INTERNAL_419ecf3c_4_k_cu_0e9496e0_57194cuda3std3__45__cpo6cbeginE,(_ZN39_INTERNAL_419ecf3c_4_k_cu_0e9496e0_57194cuda3std3__48in_placeE - _ZN39_INTERNAL_419ecf3c_4_k_cu_0e9496e0_57194cuda3std3__45__cpo6cbeginE)
_ZN39_INTERNAL_419ecf3c_4_k_cu_0e9496e0_57194cuda3std3__45__cpo6cbeginE:
	.zero		1
	.type		_ZN39_INTERNAL_419ecf3c_4_k_cu_0e9496e0_57194cuda3std3__48in_placeE,@object
	.size		_ZN39_INTERNAL_419ecf3c_4_k_cu_0e9496e0_57194cuda3std3__48in_placeE,(_ZN39_INTERNAL_419ecf3c_4_k_cu_0e9496e0_57194cuda3std6ranges3__45__cpo9iter_moveE - _ZN39_INTERNAL_419ecf3c_4_k_cu_0e9496e0_57194cuda3std3__48in_placeE)
_ZN39_INTERNAL_419ecf3c_4_k_cu_0e9496e0_57194cuda3std3__48in_placeE:
	.zero		1
	.type		_ZN39_INTERNAL_419ecf3c_4_k_cu_0e9496e0_57194cuda3std6ranges3__45__cpo9iter_moveE,@object
	.size		_ZN39_INTERNAL_419ecf3c_4_k_cu_0e9496e0_57194cuda3std6ranges3__45__cpo9iter_moveE,(_ZN39_INTERNAL_419ecf3c_4_k_cu_0e9496e0_57194cuda3std3__45__cpo5beginE - _ZN39_INTERNAL_419ecf3c_4_k_cu_0e9496e0_57194cuda3std6ranges3__45__cpo9iter_moveE)
_ZN39_INTERNAL_419ecf3c_4_k_cu_0e9496e0_57194cuda3std6ranges3__45__cpo9iter_moveE:
	.zero		1
	.type		_ZN39_INTERNAL_419ecf3c_4_k_cu_0e9496e0_57194cuda3std3__45__cpo5beginE,@object
	.size		_ZN39_INTERNAL_419ecf3c_4_k_cu_0e9496e0_57194cuda3std3__45__cpo5beginE,(_ZN39_INTERNAL_419ecf3c_4_k_cu_0e9496e0_57194cuda3std3__441_GLOBAL__N__419ecf3c_4_k_cu_0e9496e0_57196ignoreE - _ZN39_INTERNAL_419ecf3c_4_k_cu_0e9496e0_57194cuda3std3__45__cpo5beginE)
_ZN39_INTERNAL_419ecf3c_4_k_cu_0e9496e0_57194cuda3std3__45__cpo5beginE:
	.zero		1
	.type		_ZN39_INTERNAL_419ecf3c_4_k_cu_0e9496e0_57194cuda3std3__441_GLOBAL__N__419ecf3c_4_k_cu_0e9496e0_57196ignoreE,@object
	.size		_ZN39_INTERNAL_419ecf3c_4_k_cu_0e9496e0_57194cuda3std3__441_GLOBAL__N__419ecf3c_4_k_cu_0e9496e0_57196ignoreE,(_ZN39_INTERNAL_419ecf3c_4_k_cu_0e9496e0_57194cute7productE - _ZN39_INTERNAL_419ecf3c_4_k_cu_0e9496e0_57194cuda3std3__441_GLOBAL__N__419ecf3c_4_k_cu_0e9496e0_57196ignoreE)
_ZN39_INTERNAL_419ecf3c_4_k_cu_0e9496e0_57194cuda3std3__441_GLOBAL__N__419ecf3c_4_k_cu_0e9496e0_57196ignoreE:
	.zero		1
	.type		_ZN39_INTERNAL_419ecf3c_4_k_cu_0e9496e0_57194cute7productE,@object
	.size		_ZN39_INTERNAL_419ecf3c_4_k_cu_0e9496e0_57194cute7productE,(_ZN39_INTERNAL_419ecf3c_4_k_cu_0e9496e0_57194cuda3std3__45__cpo3endE - _ZN39_INTERNAL_419ecf3c_4_k_cu_0e9496e0_57194cute7productE)
_ZN39_INTERNAL_419ecf3c_4_k_cu_0e9496e0_57194cute7productE:
	.zero		1
	.type		_ZN39_INTERNAL_419ecf3c_4_k_cu_0e9496e0_57194cuda3std3__45__cpo3endE,@object
	.size		_ZN39_INTERNAL_419ecf3c_4_k_cu_0e9496e0_57194cuda3std3__45__cpo3endE,(_ZN39_INTERNAL_419ecf3c_4_k_cu_0e9496e0_57194cuda3std3__419piecewise_constructE - _ZN39_INTERNAL_419ecf3c_4_k_cu_0e9496e0_57194cuda3std3__45__cpo3endE)
_ZN39_INTERNAL_419ecf3c_4_k_cu_0e9496e0_57194cuda3std3__45__cpo3endE:
	.zero		1
	.type		_ZN39_INTERNAL_419ecf3c_4_k_cu_0e9496e0_57194cuda3std3__419piecewise_constructE,@object
	.size		_ZN39_INTERNAL_419ecf3c_4_k_cu_0e9496e0_57194cuda3std3__419piecewise_constructE,(_ZN39_INTERNAL_419ecf3c_4_k_cu_0e9496e0_57194cuda3std3__45__cpo4cendE - _ZN39_INTERNAL_419ecf3c_4_k_cu_0e9496e0_57194cuda3std3__419piecewise_constructE)
_ZN39_INTERNAL_419ecf3c_4_k_cu_0e9496e0_57194cuda3std3__419piecewise_constructE:
	.zero		1
	.type		_ZN39_INTERNAL_419ecf3c_4_k_cu_0e9496e0_57194cuda3std3__45__cpo4cendE,@object
	.size		_ZN39_INTERNAL_419ecf3c_4_k_cu_0e9496e0_57194cuda3std3__45__cpo4cendE,(_ZN39_INTERNAL_419ecf3c_4_k_cu_0e9496e0_57194cuda3std6ranges3__45__cpo4swapE - _ZN39_INTERNAL_419ecf3c_4_k_cu_0e9496e0_57194cuda3std3__45__cpo4cendE)
_ZN39_INTERNAL_419ecf3c_4_k_cu_0e9496e0_57194cuda3std3__45__cpo4cendE:
	.zero		1
	.type		_ZN39_INTERNAL_419ecf3c_4_k_cu_0e9496e0_57194cuda3std6ranges3__45__cpo4swapE,@object
	.size		_ZN39_INTERNAL_419ecf3c_4_k_cu_0e9496e0_57194cuda3std6ranges3__45__cpo4swapE,(.L_7 - _ZN39_INTERNAL_419ecf3c_4_k_cu_0e9496e0_57194cuda3std6ranges3__45__cpo4swapE)
_ZN39_INTERNAL_419ecf3c_4_k_cu_0e9496e0_57194cuda3std6ranges3__45__cpo4swapE:
	.zero		1
.L_7:


//--------------------- .nv.constant0._ZN7cutlass13device_kernelINS_4gemm6kernel13GemmUniversalIN4cute5tupleIJiiiiEEENS1_10collective13CollectiveMmaINS1_37MainloopSm90TmaGmmaWarpSpecializedFP8ILi4ENS5_IJNS4_1CILi2EEENSA_ILi1EEESC_EEENS1_35KernelTmaWarpSpecializedCooperativeEEENS5_IJNSA_ILi256EEESG_NSA_ILi128EEEEEENS_12float_e5m2_tENS5_IJlSC_lEEESJ_SK_NS4_8TiledMMAINS4_8MMA_AtomIJNS4_4SM904GMMA31MMA_64x256x32_F32E5M2E5M2_SS_TNILNSO_7ScaleInE1ELSQ_1EEEEEENS4_6LayoutISD_NS5_IJSC_NSA_ILi0EEESU_EEEEENS5_IJNS4_10UnderscoreESX_SX_EEEEENS4_13SM90_TMA_LOADENS4_14ComposedLayoutINS4_7SwizzleILi3ELi4ELi3EEENS4_18smem_ptr_flag_bitsILi8EEENST_INS5_IJNSA_ILi8EEESH_EEENS5_IJSH_SC_EEEEEEEvNS4_8identityENS4_23SM90_TMA_LOAD_MULTICASTES1A_vS1B_EENS_8epilogue10collective6detail29Sm90TmaWarpSpecializedAdapterINS1F_15DefaultEpilogueISJ_SK_SK_NS1E_6thread17LinearCombinationISJ_Li1EffLNS1J_9ScaleType4KindE0ELNS_15FloatRoundStyleE2ESJ_EENS1_15EpilogueDefaultEEEEEvvEEEEvNT_6ParamsE --------------------------
	.section	.nv.constant0._ZN7cutlass13device_kernelINS_4gemm6kernel13GemmUniversalIN4cute5tupleIJiiiiEEENS1_10collective13CollectiveMmaINS1_37MainloopSm90TmaGmmaWarpSpecializedFP8ILi4ENS5_IJNS4_1CILi2EEENSA_ILi1EEESC_EEENS1_35KernelTmaWarpSpecializedCooperativeEEENS5_IJNSA_ILi256EEESG_NSA_ILi128EEEEEENS_12float_e5m2_tENS5_IJlSC_lEEESJ_SK_NS4_8TiledMMAINS4_8MMA_AtomIJNS4_4SM904GMMA31MMA_64x256x32_F32E5M2E5M2_SS_TNILNSO_7ScaleInE1ELSQ_1EEEEEENS4_6LayoutISD_NS5_IJSC_NSA_ILi0EEESU_EEEEENS5_IJNS4_10UnderscoreESX_SX_EEEEENS4_13SM90_TMA_LOADENS4_14ComposedLayoutINS4_7SwizzleILi3ELi4ELi3EEENS4_18smem_ptr_flag_bitsILi8EEENST_INS5_IJNSA_ILi8EEESH_EEENS5_IJSH_SC_EEEEEEEvNS4_8identityENS4_23SM90_TMA_LOAD_MULTICASTES1A_vS1B_EENS_8epilogue10collective6detail29Sm90TmaWarpSpecializedAdapterINS1F_15DefaultEpilogueISJ_SK_SK_NS1E_6thread17LinearCombinationISJ_Li1EffLNS1J_9ScaleType4KindE0ELNS_15FloatRoundStyleE2ESJ_EENS1_15EpilogueDefaultEEEEEvvEEEEvNT_6ParamsE,"a",@progbits
	.sectionflags	@""
	.align	4
.nv.constant0._ZN7cutlass13device_kernelINS_4gemm6kernel13GemmUniversalIN4cute5tupleIJiiiiEEENS1_10collective13CollectiveMmaINS1_37MainloopSm90TmaGmmaWarpSpecializedFP8ILi4ENS5_IJNS4_1CILi2EEENSA_ILi1EEESC_EEENS1_35KernelTmaWarpSpecializedCooperativeEEENS5_IJNSA_ILi256EEESG_NSA_ILi128EEEEEENS_12float_e5m2_tENS5_IJlSC_lEEESJ_SK_NS4_8TiledMMAINS4_8MMA_AtomIJNS4_4SM904GMMA31MMA_64x256x32_F32E5M2E5M2_SS_TNILNSO_7ScaleInE1ELSQ_1EEEEEENS4_6LayoutISD_NS5_IJSC_NSA_ILi0EEESU_EEEEENS5_IJNS4_10UnderscoreESX_SX_EEEEENS4_13SM90_TMA_LOADENS4_14ComposedLayoutINS4_7SwizzleILi3ELi4ELi3EEENS4_18smem_ptr_flag_bitsILi8EEENST_INS5_IJNSA_ILi8EEESH_EEENS5_IJSH_SC_EEEEEEEvNS4_8identityENS4_23SM90_TMA_LOAD_MULTICASTES1A_vS1B_EENS_8epilogue10collective6detail29Sm90TmaWarpSpecializedAdapterINS1F_15DefaultEpilogueISJ_SK_SK_NS1E_6thread17LinearCombinationISJ_Li1EffLNS1J_9ScaleType4KindE0ELNS_15FloatRoundStyleE2ESJ_EENS1_15EpilogueDefaultEEEEEvvEEEEvNT_6ParamsE:
	.zero		1664


//--------------------- SYMBOLS --------------------------

	.type		.nv.reservedSmem.offset0,@object
	.size		.nv.reservedSmem.offset0,0x4
